	.target	sm_100

	.elftype	@"ET_EXEC"


//--------------------- .note.nv.tkinfo           --------------------------
	.section	.note.nv.tkinfo,"",@"SHT_NOTE"
	.sectionflags	@"SHF_NOTE_NV_TKINFO"
	.tkinfo
        /*0018*/ 	.word	0x00000081
        /*0030*/ 	.string	""
        /*0030*/ 	.string	"ptxas"
        /*0030*/ 	.string	"Cuda compilation tools, release 12.9, V12.9.86"
        /*0030*/ 	.string	"Build cuda_12.9.r12.9/compiler.36037853_0"
        /*0030*/ 	.string	"-regUsageLevel 10 -arch sm_100f -m 64 "



//--------------------- .note.nv.cuver            --------------------------
	.section	.note.nv.cuver,"",@"SHT_NOTE"
	.sectionflags	@"SHF_NOTE_NV_CUVER"
        /*0018*/ 	.short	0x0001
        /*001a*/ 	.short	0x0064
        /*001c*/ 	.short	0x0001
        /*001e*/ 	.short	0x0000
        /*0020*/ 	.short	0x0001
        /*0022*/ 	.short	0x0000


//--------------------- .nv.info                  --------------------------
	.section	.nv.info,"",@"SHT_CUDA_INFO"
	.align	4


	//----- nvinfo : EIATTR_REGCOUNT
	.align		4
        /*0000*/ 	.byte	0x04, 0x2f
        /*0002*/ 	.short	(.L_17 - .L_16)
	.align		4
.L_16:
        /*0004*/ 	.word	index@(_ZN9deep_gemm24sm100_fp8_gemm_1d1d_implILN4cute4UMMA5MajorE0ELS3_0ELj0ELj4096ELj7168ELj128ELj224ELj128ELj1ELj128ELj128ELj64ELj6ELj128ELj128ELj2ELb0ELj134ELNS_8GemmTypeE0ELb0EN7cutlass10bfloat16_tENS_16EpilogueIdentityEEEvPijjj14CUtensorMap_stS9_S9_S9_S9_)
        /*0008*/ 	.word	0x00000038


	//----- nvinfo : EIATTR_FRAME_SIZE
	.align		4
.L_17:
        /*000c*/ 	.byte	0x04, 0x11
        /*000e*/ 	.short	(.L_19 - .L_18)
	.align		4
.L_18:
        /*0010*/ 	.word	index@($__internal_3_$__cuda_sm20_div_u16)
        /*0014*/ 	.word	0x00000000


	//----- nvinfo : EIATTR_FRAME_SIZE
	.align		4
.L_19:
        /*0018*/ 	.byte	0x04, 0x11
        /*001a*/ 	.short	(.L_21 - .L_20)
	.align		4
.L_20:
        /*001c*/ 	.word	index@($__internal_2_$__cuda_sm10x_tcgen05_guardrail_trap_unallocated_columns_being_dealloced)
        /*0020*/ 	.word	0x00000000


	//----- nvinfo : EIATTR_FRAME_SIZE
	.align		4
.L_21:
        /*0024*/ 	.byte	0x04, 0x11
        /*0026*/ 	.short	(.L_23 - .L_22)
	.align		4
.L_22:
        /*0028*/ 	.word	index@($__internal_1_$__cuda_sm10x_tcgen05_guardrail_trap_phase_invalid_during_alloc)
        /*002c*/ 	.word	0x00000000


	//----- nvinfo : EIATTR_FRAME_SIZE
	.align		4
.L_23:
        /*0030*/ 	.byte	0x04, 0x11
        /*0032*/ 	.short	(.L_25 - .L_24)
	.align		4
.L_24:
        /*0034*/ 	.word	index@($__internal_0_$__cuda_sm10x_tcgen05_guardrail_trap_col_being_dealloced_not_returned_by_alloc)
        /*0038*/ 	.word	0x00000000


	//----- nvinfo : EIATTR_FRAME_SIZE
	.align		4
.L_25:
        /*003c*/ 	.byte	0x04, 0x11
        /*003e*/ 	.short	(.L_27 - .L_26)
	.align		4
.L_26:
        /*0040*/ 	.word	index@(_ZN9deep_gemm24sm100_fp8_gemm_1d1d_implILN4cute4UMMA5MajorE0ELS3_0ELj0ELj4096ELj7168ELj128ELj224ELj128ELj1ELj128ELj128ELj64ELj6ELj128ELj128ELj2ELb0ELj134ELNS_8GemmTypeE0ELb0EN7cutlass10bfloat16_tENS_16EpilogueIdentityEEEvPijjj14CUtensorMap_stS9_S9_S9_S9_)
        /*0044*/ 	.word	0x00000000


	//----- nvinfo : EIATTR_MIN_STACK_SIZE
	.align		4
.L_27:
        /*0048*/ 	.byte	0x04, 0x12
        /*004a*/ 	.short	(.L_29 - .L_28)
	.align		4
.L_28:
        /*004c*/ 	.word	index@(_ZN9deep_gemm24sm100_fp8_gemm_1d1d_implILN4cute4UMMA5MajorE0ELS3_0ELj0ELj4096ELj7168ELj128ELj224ELj128ELj1ELj128ELj128ELj64ELj6ELj128ELj128ELj2ELb0ELj134ELNS_8GemmTypeE0ELb0EN7cutlass10bfloat16_tENS_16EpilogueIdentityEEEvPijjj14CUtensorMap_stS9_S9_S9_S9_)
        /*0050*/ 	.word	0x00000000
.L_29:


//--------------------- .nv.info._ZN9deep_gemm24sm100_fp8_gemm_1d1d_implILN4cute4UMMA5MajorE0ELS3_0ELj0ELj4096ELj7168ELj128ELj224ELj128ELj1ELj128ELj128ELj64ELj6ELj128ELj128ELj2ELb0ELj134ELNS_8GemmTypeE0ELb0EN7cutlass10bfloat16_tENS_16EpilogueIdentityEEEvPijjj14CUtensorMap_stS9_S9_S9_S9_ --------------------------
	.section	.nv.info._ZN9deep_gemm24sm100_fp8_gemm_1d1d_implILN4cute4UMMA5MajorE0ELS3_0ELj0ELj4096ELj7168ELj128ELj224ELj128ELj1ELj128ELj128ELj64ELj6ELj128ELj128ELj2ELb0ELj134ELNS_8GemmTypeE0ELb0EN7cutlass10bfloat16_tENS_16EpilogueIdentityEEEvPijjj14CUtensorMap_stS9_S9_S9_S9_,"",@"SHT_CUDA_INFO"
	.sectionflags	@""
	.align	4


	//----- nvinfo : EIATTR_CUDA_API_VERSION
	.align		4
        /*0000*/ 	.byte	0x04, 0x37
        /*0002*/ 	.short	(.L_31 - .L_30)
.L_30:
        /*0004*/ 	.word	0x00000081


	//----- nvinfo : EIATTR_KPARAM_INFO
	.align		4
.L_31:
        /*0008*/ 	.byte	0x04, 0x17
        /*000a*/ 	.short	(.L_33 - .L_32)
.L_32:
        /*000c*/ 	.word	0x00000000
        /*0010*/ 	.short	0x0008
        /*0012*/ 	.short	0x0240
        /*0014*/ 	.byte	0x00, 0xf0, 0x01, 0x02


	//----- nvinfo : EIATTR_KPARAM_INFO
	.align		4
.L_33:
        /*0018*/ 	.byte	0x04, 0x17
        /*001a*/ 	.short	(.L_35 - .L_34)
.L_34:
        /*001c*/ 	.word	0x00000000
        /*0020*/ 	.short	0x0007
        /*0022*/ 	.short	0x01c0
        /*0024*/ 	.byte	0x00, 0xf0, 0x01, 0x02


	//----- nvinfo : EIATTR_KPARAM_INFO
	.align		4
.L_35:
        /*0028*/ 	.byte	0x04, 0x17
        /*002a*/ 	.short	(.L_37 - .L_36)
.L_36:
        /*002c*/ 	.word	0x00000000
        /*0030*/ 	.short	0x0006
        /*0032*/ 	.short	0x0140
        /*0034*/ 	.byte	0x00, 0xf0, 0x01, 0x02


	//----- nvinfo : EIATTR_KPARAM_INFO
	.align		4
.L_37:
        /*0038*/ 	.byte	0x04, 0x17
        /*003a*/ 	.short	(.L_39 - .L_38)
.L_38:
        /*003c*/ 	.word	0x00000000
        /*0040*/ 	.short	0x0005
        /*0042*/ 	.short	0x00c0
        /*0044*/ 	.byte	0x00, 0xf0, 0x01, 0x02


	//----- nvinfo : EIATTR_KPARAM_INFO
	.align		4
.L_39:
        /*0048*/ 	.byte	0x04, 0x17
        /*004a*/ 	.short	(.L_41 - .L_40)
.L_40:
        /*004c*/ 	.word	0x00000000
        /*0050*/ 	.short	0x0004
        /*0052*/ 	.short	0x0040
        /*0054*/ 	.byte	0x00, 0xf0, 0x01, 0x02


	//----- nvinfo : EIATTR_KPARAM_INFO
	.align		4
.L_41:
        /*0058*/ 	.byte	0x04, 0x17
        /*005a*/ 	.short	(.L_43 - .L_42)
.L_42:
        /*005c*/ 	.word	0x00000000
        /*0060*/ 	.short	0x0003
        /*0062*/ 	.short	0x0010
        /*0064*/ 	.byte	0x00, 0xf0, 0x11, 0x00


	//----- nvinfo : EIATTR_KPARAM_INFO
	.align		4
.L_43:
        /*0068*/ 	.byte	0x04, 0x17
        /*006a*/ 	.short	(.L_45 - .L_44)
.L_44:
        /*006c*/ 	.word	0x00000000
        /*0070*/ 	.short	0x0002
        /*0072*/ 	.short	0x000c
        /*0074*/ 	.byte	0x00, 0xf0, 0x11, 0x00


	//----- nvinfo : EIATTR_KPARAM_INFO
	.align		4
.L_45:
        /*0078*/ 	.byte	0x04, 0x17
        /*007a*/ 	.short	(.L_47 - .L_46)
.L_46:
        /*007c*/ 	.word	0x00000000
        /*0080*/ 	.short	0x0001
        /*0082*/ 	.short	0x0008
        /*0084*/ 	.byte	0x00, 0xf0, 0x11, 0x00


	//----- nvinfo : EIATTR_KPARAM_INFO
	.align		4
.L_47:
        /*0088*/ 	.byte	0x04, 0x17
        /*008a*/ 	.short	(.L_49 - .L_48)
.L_48:
        /*008c*/ 	.word	0x00000000
        /*0090*/ 	.short	0x0000
        /*0092*/ 	.short	0x0000
        /*0094*/ 	.byte	0x00, 0xf5, 0x21, 0x00


	//----- nvinfo : EIATTR_AT_ENTRY_FRAGMENTS
	.align		4
.L_49:
        /*0098*/ 	.byte	0x04, 0x4f
        /*009a*/ 	.short	(.L_51 - .L_50)


	//   ....[0]....
.L_50:
        /*009c*/ 	.word	0x00000004


	//   ....[1]....
        /*00a0*/ 	.word	0x00000005


	//----- nvinfo : EIATTR_RESERVED_SMEM_USED
	.align		4
.L_51:
        /*00a4*/ 	.byte	0x01, 0x41
	.zero		2


	//----- nvinfo : EIATTR_SPARSE_MMA_MASK
	.align		4
        /*00a8*/ 	.byte	0x03, 0x50
        /*00aa*/ 	.short	0x0000


	//----- nvinfo : EIATTR_TCGEN05_2CTA_USED
	.align		4
        /*00ac*/ 	.byte	0x01, 0x52
	.zero		2


	//----- nvinfo : EIATTR_MAXREG_COUNT
	.align		4
        /*00b0*/ 	.byte	0x03, 0x1b
        /*00b2*/ 	.short	0x00ff


	//----- nvinfo : EIATTR_NUM_BARRIERS
	.align		4
        /*00b4*/ 	.byte	0x02, 0x4c
        /*00b6*/ 	.byte	0x09
	.zero		1


	//----- nvinfo : EIATTR_INT_WARP_WIDE_INSTR_OFFSETS
	.align		4
        /*00b8*/ 	.byte	0x04, 0x31
        /*00ba*/ 	.short	(.L_53 - .L_52)


	//   ....[0]....
.L_52:
        /*00bc*/ 	.word	0x00004850


	//   ....[1]....
        /*00c0*/ 	.word	0x00004870


	//----- nvinfo : EIATTR_COOP_GROUP_MASK_REGIDS
	.align		4
.L_53:
        /*00c4*/ 	.byte	0x04, 0x29
        /*00c6*/ 	.short	(.L_55 - .L_54)


	//   ....[0]....
.L_54:
        /*00c8*/ 	.word	0xffffffff


	//   ....[1]....
        /*00cc*/ 	.word	0xffffffff


	//   ....[2]....
        /*00d0*/ 	.word	0xffffffff


	//   ....[3]....
        /*00d4*/ 	.word	0xffffffff


	//   ....[4]....
        /*00d8*/ 	.word	0xffffffff


	//   ....[5]....
        /*00dc*/ 	.word	0xffffffff


	//   ....[6]....
        /*00e0*/ 	.word	0xffffffff


	//   ....[7]....
        /*00e4*/ 	.word	0xffffffff


	//   ....[8]....
        /*00e8*/ 	.word	0xffffffff


	//   ....[9]....
        /*00ec*/ 	.word	0xffffffff


	//   ....[10]....
        /*00f0*/ 	.word	0xffffffff


	//   ....[11]....
        /*00f4*/ 	.word	0xffffffff


	//   ....[12]....
        /*00f8*/ 	.word	0xffffffff


	//   ....[13]....
        /*00fc*/ 	.word	0xffffffff


	//   ....[14]....
        /*0100*/ 	.word	0xffffffff


	//----- nvinfo : EIATTR_COOP_GROUP_INSTR_OFFSETS
	.align		4
.L_55:
        /*0104*/ 	.byte	0x04, 0x28
        /*0106*/ 	.short	(.L_57 - .L_56)


	//   ....[0]....
.L_56:
        /*0108*/ 	.word	0x00000030


	//   ....[1]....
        /*010c*/ 	.word	0x000004d0


	//   ....[2]....
        /*0110*/ 	.word	0x00000ae0


	//   ....[3]....
        /*0114*/ 	.word	0x00000b80


	//   ....[4]....
        /*0118*/ 	.word	0x00001000


	//   ....[5]....
        /*011c*/ 	.word	0x000010b0


	//   ....[6]....
        /*0120*/ 	.word	0x00001160


	//   ....[7]....
        /*0124*/ 	.word	0x00001790


	//   ....[8]....
        /*0128*/ 	.word	0x000017b0


	//   ....[9]....
        /*012c*/ 	.word	0x000017d0


	//   ....[10]....
        /*0130*/ 	.word	0x00001a30


	//   ....[11]....
        /*0134*/ 	.word	0x00001a60


	//   ....[12]....
        /*0138*/ 	.word	0x00001aa0


	//   ....[13]....
        /*013c*/ 	.word	0x00004770


	//   ....[14]....
        /*0140*/ 	.word	0x00004930


	//----- nvinfo : EIATTR_VRC_CTA_INIT_COUNT
	.align		4
.L_57:
        /*0144*/ 	.byte	0x02, 0x4a
        /*0146*/ 	.byte	0x80
	.zero		1


	//----- nvinfo : EIATTR_MBARRIER_INSTR_OFFSETS
	.align		4
        /*0148*/ 	.byte	0x04, 0x39
        /*014a*/ 	.short	(.L_59 - .L_58)


	//   ....[0]....
.L_58:
        /*014c*/ 	.word	0x00000330
        /*0150*/ 	.word	0x000000ff
        /*0154*/ 	.word	0x00033400
        /*0158*/ 	.short	0x0100
        /*015a*/ 	.byte	0x05
	.zero		1


	//   ....[1]....
        /*015c*/ 	.word	0x00000340
        /*0160*/ 	.word	0x000000ff
        /*0164*/ 	.word	0x00033430
        /*0168*/ 	.short	0x0100
        /*016a*/ 	.byte	0x05
	.zero		1


	//   ....[2]....
        /*016c*/ 	.word	0x00000350
        /*0170*/ 	.word	0x000000ff
        /*0174*/ 	.word	0x00033460
        /*0178*/ 	.short	0x0100
        /*017a*/ 	.byte	0x05
	.zero		1


	//   ....[3]....
        /*017c*/ 	.word	0x00000360
        /*0180*/ 	.word	0x000000ff
        /*0184*/ 	.word	0x00033408
        /*0188*/ 	.short	0x0100
        /*018a*/ 	.byte	0x05
	.zero		1


	//   ....[4]....
        /*018c*/ 	.word	0x00000370
        /*0190*/ 	.word	0x000000ff
        /*0194*/ 	.word	0x00033438
        /*0198*/ 	.short	0x0100
        /*019a*/ 	.byte	0x05
	.zero		1


	//   ....[5]....
        /*019c*/ 	.word	0x00000380
        /*01a0*/ 	.word	0x000000ff
        /*01a4*/ 	.word	0x00033468
        /*01a8*/ 	.short	0x0100
        /*01aa*/ 	.byte	0x05
	.zero		1


	//   ....[6]....
        /*01ac*/ 	.word	0x00000390
        /*01b0*/ 	.word	0x000000ff
        /*01b4*/ 	.word	0x00033410
        /*01b8*/ 	.short	0x0100
        /*01ba*/ 	.byte	0x05
	.zero		1


	//   ....[7]....
        /*01bc*/ 	.word	0x000003a0
        /*01c0*/ 	.word	0x000000ff
        /*01c4*/ 	.word	0x00033440
        /*01c8*/ 	.short	0x0100
        /*01ca*/ 	.byte	0x05
	.zero		1


	//   ....[8]....
        /*01cc*/ 	.word	0x000003b0
        /*01d0*/ 	.word	0x000000ff
        /*01d4*/ 	.word	0x00033470
        /*01d8*/ 	.short	0x0100
        /*01da*/ 	.byte	0x05
	.zero		1


	//   ....[9]....
        /*01dc*/ 	.word	0x000003c0
        /*01e0*/ 	.word	0x000000ff
        /*01e4*/ 	.word	0x00033418
        /*01e8*/ 	.short	0x0100
        /*01ea*/ 	.byte	0x05
	.zero		1


	//   ....[10]....
        /*01ec*/ 	.word	0x000003d0
        /*01f0*/ 	.word	0x000000ff
        /*01f4*/ 	.word	0x00033448
        /*01f8*/ 	.short	0x0100
        /*01fa*/ 	.byte	0x05
	.zero		1


	//   ....[11]....
        /*01fc*/ 	.word	0x000003e0
        /*0200*/ 	.word	0x000000ff
        /*0204*/ 	.word	0x00033478
        /*0208*/ 	.short	0x0100
        /*020a*/ 	.byte	0x05
	.zero		1


	//   ....[12]....
        /*020c*/ 	.word	0x000003f0
        /*0210*/ 	.word	0x000000ff
        /*0214*/ 	.word	0x00033420
        /*0218*/ 	.short	0x0100
        /*021a*/ 	.byte	0x05
	.zero		1


	//   ....[13]....
        /*021c*/ 	.word	0x00000400
        /*0220*/ 	.word	0x000000ff
        /*0224*/ 	.word	0x00033450
        /*0228*/ 	.short	0x0100
        /*022a*/ 	.byte	0x05
	.zero		1


	//   ....[14]....
        /*022c*/ 	.word	0x00000410
        /*0230*/ 	.word	0x000000ff
        /*0234*/ 	.word	0x00033480
        /*0238*/ 	.short	0x0100
        /*023a*/ 	.byte	0x05
	.zero		1


	//   ....[15]....
        /*023c*/ 	.word	0x00000420
        /*0240*/ 	.word	0x000000ff
        /*0244*/ 	.word	0x00033428
        /*0248*/ 	.short	0x0100
        /*024a*/ 	.byte	0x05
	.zero		1


	//   ....[16]....
        /*024c*/ 	.word	0x00000430
        /*0250*/ 	.word	0x000000ff
        /*0254*/ 	.word	0x00033458
        /*0258*/ 	.short	0x0100
        /*025a*/ 	.byte	0x05
	.zero		1


	//   ....[17]....
        /*025c*/ 	.word	0x00000440
        /*0260*/ 	.word	0x000000ff
        /*0264*/ 	.word	0x00033488
        /*0268*/ 	.short	0x0100
        /*026a*/ 	.byte	0x05
	.zero		1


	//   ....[18]....
        /*026c*/ 	.word	0x00000450
        /*0270*/ 	.word	0x000000ff
        /*0274*/ 	.word	0x00033490
        /*0278*/ 	.short	0x0100
        /*027a*/ 	.byte	0x05
	.zero		1


	//   ....[19]....
        /*027c*/ 	.word	0x00000460
        /*0280*/ 	.word	0x000000ff
        /*0284*/ 	.word	0x000334a0
        /*0288*/ 	.short	0x0100
        /*028a*/ 	.byte	0x05
	.zero		1


	//   ....[20]....
        /*028c*/ 	.word	0x00000470
        /*0290*/ 	.word	0x000000ff
        /*0294*/ 	.word	0x00033498
        /*0298*/ 	.short	0x0100
        /*029a*/ 	.byte	0x05
	.zero		1


	//   ....[21]....
        /*029c*/ 	.word	0x00000480
        /*02a0*/ 	.word	0x000000ff
        /*02a4*/ 	.word	0x000334a8
        /*02a8*/ 	.short	0x0100
        /*02aa*/ 	.byte	0x05
	.zero		1


	//   ....[22]....
        /*02ac*/ 	.word	0x00000750
        /*02b0*/ 	.word	0x00000003
        /*02b4*/ 	.word	0x00000000
        /*02b8*/ 	.short	0x010a
        /*02ba*/ 	.byte	0xff
	.zero		1


	//   ....[23]....
        /*02bc*/ 	.word	0x00000770
        /*02c0*/ 	.word	0x00000003
        /*02c4*/ 	.word	0x00000000
        /*02c8*/ 	.short	0x010a
        /*02ca*/ 	.byte	0xff
	.zero		1


	//   ....[24]....
        /*02cc*/ 	.word	0x00000950
        /*02d0*/ 	.word	0x00000007
        /*02d4*/ 	.word	0x00000000
        /*02d8*/ 	.short	0x010a
        /*02da*/ 	.byte	0xff
	.zero		1


	//   ....[25]....
        /*02dc*/ 	.word	0x00000970
        /*02e0*/ 	.word	0x00000007
        /*02e4*/ 	.word	0x00000000
        /*02e8*/ 	.short	0x010a
        /*02ea*/ 	.byte	0xff
	.zero		1


	//   ....[26]....
        /*02ec*/ 	.word	0x00000a60
        /*02f0*/ 	.word	0x00000007
        /*02f4*/ 	.word	0x00000000
        /*02f8*/ 	.short	0x0101
        /*02fa*/ 	.byte	0xff
	.zero		1


	//   ....[27]....
        /*02fc*/ 	.word	0x00000eb0
        /*0300*/ 	.word	0x00000002
        /*0304*/ 	.word	0x00033400
        /*0308*/ 	.short	0x010a
        /*030a*/ 	.byte	0xff
	.zero		1


	//   ....[28]....
        /*030c*/ 	.word	0x00001240
        /*0310*/ 	.word	0x00000002
        /*0314*/ 	.word	0x00000000
        /*0318*/ 	.short	0x0101
        /*031a*/ 	.byte	0xff
	.zero		1


	//   ....[29]....
        /*031c*/ 	.word	0x00001580
        /*0320*/ 	.word	0x00000004
        /*0324*/ 	.word	0x000334a0
        /*0328*/ 	.short	0x010a
        /*032a*/ 	.byte	0x09
	.zero		1


	//   ....[30]....
        /*032c*/ 	.word	0x00001620
        /*0330*/ 	.word	0x000000ff
        /*0334*/ 	.word	0x00033460
        /*0338*/ 	.short	0x010a
        /*033a*/ 	.byte	0x0b
	.zero		1


	//   ....[31]....
        /*033c*/ 	.word	0x00001a00
        /*0340*/ 	.word	0x000000ff
        /*0344*/ 	.word	0x00033460
        /*0348*/ 	.short	0x010a
        /*034a*/ 	.byte	0x0e
	.zero		1


	//   ....[32]....
        /*034c*/ 	.word	0x00001dd0
        /*0350*/ 	.word	0x00000002
        /*0354*/ 	.word	0x000334a0
        /*0358*/ 	.short	0x010a
        /*035a*/ 	.byte	0xff
	.zero		1


	//   ....[33]....
        /*035c*/ 	.word	0x00002100
        /*0360*/ 	.word	0x00000011
        /*0364*/ 	.word	0x00000030
        /*0368*/ 	.short	0x010a
        /*036a*/ 	.byte	0xff
	.zero		1


	//   ....[34]....
        /*036c*/ 	.word	0x000024d0
        /*0370*/ 	.word	0x0000001c
        /*0374*/ 	.word	0x00000030
        /*0378*/ 	.short	0x010a
        /*037a*/ 	.byte	0xff
	.zero		1


	//   ....[35]....
        /*037c*/ 	.word	0x00002710
        /*0380*/ 	.word	0x0000001a
        /*0384*/ 	.word	0x00000030
        /*0388*/ 	.short	0x010a
        /*038a*/ 	.byte	0xff
	.zero		1


	//   ....[36]....
        /*038c*/ 	.word	0x000028c0
        /*0390*/ 	.word	0x0000001c
        /*0394*/ 	.word	0x00000030
        /*0398*/ 	.short	0x010a
        /*039a*/ 	.byte	0xff
	.zero		1


	//   ....[37]....
        /*039c*/ 	.word	0x00002e30
        /*03a0*/ 	.word	0x00000002
        /*03a4*/ 	.word	0x00033490
        /*03a8*/ 	.short	0x010a
        /*03aa*/ 	.byte	0xff
	.zero		1


	//   ....[38]....
        /*03ac*/ 	.word	0x000045f0
        /*03b0*/ 	.word	0x00000002
        /*03b4*/ 	.word	0x00000000
        /*03b8*/ 	.short	0x0101
        /*03ba*/ 	.byte	0xff
	.zero		1


	//   ....[39]....
        /*03bc*/ 	.word	0x00004960
        /*03c0*/ 	.word	0x00000003
        /*03c4*/ 	.word	0x00000000
        /*03c8*/ 	.short	0x010a
        /*03ca*/ 	.byte	0xff
	.zero		1


	//   ....[40]....
        /*03cc*/ 	.word	0x000049c0
        /*03d0*/ 	.word	0x00000007
        /*03d4*/ 	.word	0x00000000
        /*03d8*/ 	.short	0x010a
        /*03da*/ 	.byte	0xff
	.zero		1


	//   ....[41]....
        /*03dc*/ 	.word	0x00004a20
        /*03e0*/ 	.word	0x00000002
        /*03e4*/ 	.word	0x00033400
        /*03e8*/ 	.short	0x010a
        /*03ea*/ 	.byte	0xff
	.zero		1


	//   ....[42]....
        /*03ec*/ 	.word	0x00004aa0
        /*03f0*/ 	.word	0x00000004
        /*03f4*/ 	.word	0x000334a0
        /*03f8*/ 	.short	0x010a
        /*03fa*/ 	.byte	0xff
	.zero		1


	//   ....[43]....
        /*03fc*/ 	.word	0x00004b10
        /*0400*/ 	.word	0x00000005
        /*0404*/ 	.word	0x00033460
        /*0408*/ 	.short	0x010a
        /*040a*/ 	.byte	0xff
	.zero		1


	//   ....[44]....
        /*040c*/ 	.word	0x00004b80
        /*0410*/ 	.word	0x00000005
        /*0414*/ 	.word	0x00033460
        /*0418*/ 	.short	0x010a
        /*041a*/ 	.byte	0xff
	.zero		1


	//   ....[45]....
        /*041c*/ 	.word	0x00004bf0
        /*0420*/ 	.word	0x00000011
        /*0424*/ 	.word	0x00000030
        /*0428*/ 	.short	0x010a
        /*042a*/ 	.byte	0xff
	.zero		1


	//   ....[46]....
        /*042c*/ 	.word	0x00004c60
        /*0430*/ 	.word	0x0000001c
        /*0434*/ 	.word	0x00000030
        /*0438*/ 	.short	0x010a
        /*043a*/ 	.byte	0xff
	.zero		1


	//   ....[47]....
        /*043c*/ 	.word	0x00004cd0
        /*0440*/ 	.word	0x0000001a
        /*0444*/ 	.word	0x00000030
        /*0448*/ 	.short	0x010a
        /*044a*/ 	.byte	0xff
	.zero		1


	//   ....[48]....
        /*044c*/ 	.word	0x00004d40
        /*0450*/ 	.word	0x0000001c
        /*0454*/ 	.word	0x00000030
        /*0458*/ 	.short	0x010a
        /*045a*/ 	.byte	0xff
	.zero		1


	//   ....[49]....
        /*045c*/ 	.word	0x00004da0
        /*0460*/ 	.word	0x00000002
        /*0464*/ 	.word	0x00033490
        /*0468*/ 	.short	0x010a
        /*046a*/ 	.byte	0xff
	.zero		1


	//----- nvinfo : EIATTR_NUM_MBARRIERS
	.align		4
.L_59:
        /*046c*/ 	.byte	0x03, 0x38
        /*046e*/ 	.short	0x0016


	//----- nvinfo : EIATTR_EXIT_INSTR_OFFSETS
	.align		4
        /*0470*/ 	.byte	0x04, 0x1c
        /*0472*/ 	.short	(.L_61 - .L_60)


	//   ....[0]....
.L_60:
        /*0474*/ 	.word	0x00000cc0


	//   ....[1]....
        /*0478*/ 	.word	0x000012a0


	//   ....[2]....
        /*047c*/ 	.word	0x00001d50


	//   ....[3]....
        /*0480*/ 	.word	0x00001e00


	//   ....[4]....
        /*0484*/ 	.word	0x00001e60


	//   ....[5]....
        /*0488*/ 	.word	0x00002ae0


	//   ....[6]....
        /*048c*/ 	.word	0x00002b40


	//   ....[7]....
        /*0490*/ 	.word	0x00004750


	//   ....[8]....
        /*0494*/ 	.word	0x00004940


	//----- nvinfo : EIATTR_MAX_THREADS
	.align		4
.L_61:
        /*0498*/ 	.byte	0x04, 0x05
        /*049a*/ 	.short	(.L_63 - .L_62)
.L_62:
        /*049c*/ 	.word	0x00000100
        /*04a0*/ 	.word	0x00000001
        /*04a4*/ 	.word	0x00000001


	//----- nvinfo : EIATTR_CRS_STACK_SIZE
	.align		4
.L_63:
        /*04a8*/ 	.byte	0x04, 0x1e
        /*04aa*/ 	.short	(.L_65 - .L_64)
.L_64:
        /*04ac*/ 	.word	0x00000000


	//----- nvinfo : EIATTR_CBANK_PARAM_SIZE
	.align		4
.L_65:
        /*04b0*/ 	.byte	0x03, 0x19
        /*04b2*/ 	.short	0x02c0


	//----- nvinfo : EIATTR_PARAM_CBANK
	.align		4
        /*04b4*/ 	.byte	0x04, 0x0a
        /*04b6*/ 	.short	(.L_67 - .L_66)
	.align		4
.L_66:
        /*04b8*/ 	.word	index@(.nv.constant0._ZN9deep_gemm24sm100_fp8_gemm_1d1d_implILN4cute4UMMA5MajorE0ELS3_0ELj0ELj4096ELj7168ELj128ELj224ELj128ELj1ELj128ELj128ELj64ELj6ELj128ELj128ELj2ELb0ELj134ELNS_8GemmTypeE0ELb0EN7cutlass10bfloat16_tENS_16EpilogueIdentityEEEvPijjj14CUtensorMap_stS9_S9_S9_S9_)
        /*04bc*/ 	.short	0x0380
        /*04be*/ 	.short	0x02c0


	//----- nvinfo : EIATTR_SW_WAR
	.align		4
.L_67:
        /*04c0*/ 	.byte	0x04, 0x36
        /*04c2*/ 	.short	(.L_69 - .L_68)
.L_68:
        /*04c4*/ 	.word	0x00000008
.L_69:


//--------------------- .nv.compat                --------------------------
	.section	.nv.compat,"",@"SHT_CUDA_COMPAT_INFO"
	.align	4
        /*0000*/ 	.byte	0x02, 0x02, 0x02, 0x00, 0x02, 0x05, 0x05, 0x00, 0x02, 0x03, 0x01, 0x00, 0x02, 0x06, 0x01, 0x00


//--------------------- .nv.callgraph             --------------------------
	.section	.nv.callgraph,"",@"SHT_CUDA_CALLGRAPH"
	.align	4
	.sectionentsize	8
	.align		4
        /*0000*/ 	.word	0x00000000
	.align		4
        /*0004*/ 	.word	0xffffffff
	.align		4
        /*0008*/ 	.word	0x00000000
	.align		4
        /*000c*/ 	.word	0xfffffffe
	.align		4
        /*0010*/ 	.word	0x00000000
	.align		4
        /*0014*/ 	.word	0xfffffffd
	.align		4
        /*0018*/ 	.word	0x00000000
	.align		4
        /*001c*/ 	.word	0xfffffffc


//--------------------- .nv.constant4             --------------------------
	.section	.nv.constant4,"a",@progbits
	.align	8
	.align		8
.nv.constant4:
        /*0000*/ 	.dword	_ZN47_INTERNAL_6e3ee068_9_kernel_cu_0ee55aa3_28951304cuda3std3__45__cpo5beginE
	.align		8
        /*0008*/ 	.dword	_ZN47_INTERNAL_6e3ee068_9_kernel_cu_0ee55aa3_28951304cuda3std3__45__cpo3endE
	.align		8
        /*0010*/ 	.dword	_ZN47_INTERNAL_6e3ee068_9_kernel_cu_0ee55aa3_28951304cuda3std3__45__cpo6cbeginE
	.align		8
        /*0018*/ 	.dword	_ZN47_INTERNAL_6e3ee068_9_kernel_cu_0ee55aa3_28951304cuda3std3__45__cpo4cendE
	.align		8
        /*0020*/ 	.dword	_ZN47_INTERNAL_6e3ee068_9_kernel_cu_0ee55aa3_28951304cuda3std3__449_GLOBAL__N__6e3ee068_9_kernel_cu_0ee55aa3_28951306ignoreE
	.align		8
        /*0028*/ 	.dword	_ZN47_INTERNAL_6e3ee068_9_kernel_cu_0ee55aa3_28951304cuda3std3__419piecewise_constructE
	.align		8
        /*0030*/ 	.dword	_ZN47_INTERNAL_6e3ee068_9_kernel_cu_0ee55aa3_28951304cuda3std3__48in_placeE
	.align		8
        /*0038*/ 	.dword	_ZN47_INTERNAL_6e3ee068_9_kernel_cu_0ee55aa3_28951304cuda3std6ranges3__45__cpo4swapE
	.align		8
        /*0040*/ 	.dword	_ZN47_INTERNAL_6e3ee068_9_kernel_cu_0ee55aa3_28951304cuda3std6ranges3__45__cpo9iter_moveE
	.align		8
        /*0048*/ 	.dword	_ZN47_INTERNAL_6e3ee068_9_kernel_cu_0ee55aa3_28951304cute7productE
	.align		8
        /*0050*/ 	.dword	_ZN47_INTERNAL_6e3ee068_9_kernel_cu_0ee55aa3_28951304cute1_E


//--------------------- .text._ZN9deep_gemm24sm100_fp8_gemm_1d1d_implILN4cute4UMMA5MajorE0ELS3_0ELj0ELj4096ELj7168ELj128ELj224ELj128ELj1ELj128ELj128ELj64ELj6ELj128ELj128ELj2ELb0ELj134ELNS_8GemmTypeE0ELb0EN7cutlass10bfloat16_tENS_16EpilogueIdentityEEEvPijjj14CUtensorMap_stS9_S9_S9_S9_ --------------------------
	.section	.text._ZN9deep_gemm24sm100_fp8_gemm_1d1d_implILN4cute4UMMA5MajorE0ELS3_0ELj0ELj4096ELj7168ELj128ELj224ELj128ELj1ELj128ELj128ELj64ELj6ELj128ELj128ELj2ELb0ELj134ELNS_8GemmTypeE0ELb0EN7cutlass10bfloat16_tENS_16EpilogueIdentityEEEvPijjj14CUtensorMap_stS9_S9_S9_S9_,"ax",@progbits
	.align	128
        .global         _ZN9deep_gemm24sm100_fp8_gemm_1d1d_implILN4cute4UMMA5MajorE0ELS3_0ELj0ELj4096ELj7168ELj128ELj224ELj128ELj1ELj128ELj128ELj64ELj6ELj128ELj128ELj2ELb0ELj134ELNS_8GemmTypeE0ELb0EN7cutlass10bfloat16_tENS_16EpilogueIdentityEEEvPijjj14CUtensorMap_stS9_S9_S9_S9_
        .type           _ZN9deep_gemm24sm100_fp8_gemm_1d1d_implILN4cute4UMMA5MajorE0ELS3_0ELj0ELj4096ELj7168ELj128ELj224ELj128ELj1ELj128ELj128ELj64ELj6ELj128ELj128ELj2ELb0ELj134ELNS_8GemmTypeE0ELb0EN7cutlass10bfloat16_tENS_16EpilogueIdentityEEEvPijjj14CUtensorMap_stS9_S9_S9_S9_,@function
        .size           _ZN9deep_gemm24sm100_fp8_gemm_1d1d_implILN4cute4UMMA5MajorE0ELS3_0ELj0ELj4096ELj7168ELj128ELj224ELj128ELj1ELj128ELj128ELj64ELj6ELj128ELj128ELj2ELb0ELj134ELNS_8GemmTypeE0ELb0EN7cutlass10bfloat16_tENS_16EpilogueIdentityEEEvPijjj14CUtensorMap_stS9_S9_S9_S9_,(.L_x_95 - _ZN9deep_gemm24sm100_fp8_gemm_1d1d_implILN4cute4UMMA5MajorE0ELS3_0ELj0ELj4096ELj7168ELj128ELj224ELj128ELj1ELj128ELj128ELj64ELj6ELj128ELj128ELj2ELb0ELj134ELNS_8GemmTypeE0ELb0EN7cutlass10bfloat16_tENS_16EpilogueIdentityEEEvPijjj14CUtensorMap_stS9_S9_S9_S9_)
        .other          _ZN9deep_gemm24sm100_fp8_gemm_1d1d_implILN4cute4UMMA5MajorE0ELS3_0ELj0ELj4096ELj7168ELj128ELj224ELj128ELj1ELj128ELj128ELj64ELj6ELj128ELj128ELj2ELb0ELj134ELNS_8GemmTypeE0ELb0EN7cutlass10bfloat16_tENS_16EpilogueIdentityEEEvPijjj14CUtensorMap_stS9_S9_S9_S9_,@"STO_CUDA_ENTRY STV_DEFAULT"
_ZN9deep_gemm24sm100_fp8_gemm_1d1d_implILN4cute4UMMA5MajorE0ELS3_0ELj0ELj4096ELj7168ELj128ELj224ELj128ELj1ELj128ELj128ELj64ELj6ELj128ELj128ELj2ELb0ELj134ELNS_8GemmTypeE0ELb0EN7cutlass10bfloat16_tENS_16EpilogueIdentityEEEvPijjj14CUtensorMap_stS9_S9_S9_S9_:
.text._ZN9deep_gemm24sm100_fp8_gemm_1d1d_implILN4cute4UMMA5MajorE0ELS3_0ELj0ELj4096ELj7168ELj128ELj224ELj128ELj1ELj128ELj128ELj64ELj6ELj128ELj128ELj2ELb0ELj134ELNS_8GemmTypeE0ELb0EN7cutlass10bfloat16_tENS_16EpilogueIdentityEEEvPijjj14CUtensorMap_stS9_S9_S9_S9_:
[----:B------:R-:W1:Y:S01]  /*0000*/  LDC R1, c[0x0][0x37c] ;  /* 0x0000df00ff017b82 */ /* 0x000e620000000800 */
[----:B------:R-:W2:Y:S02]  /*0010*/  S2R R0, SR_TID.X ;  /* 0x0000000000007919 */ /* 0x000ea40000002100 */
[----:B--2---:R-:W-:-:S05]  /*0020*/  SHF.R.U32.HI R0, RZ, 0x5, R0 ;  /* 0x00000005ff007819 */ /* 0x004fca0000011600 */
[----:B------:R-:W2:Y:S02]  /*0030*/  SHFL.IDX PT, R4, R0, RZ, 0x1f ;  /* 0x00001fff00047589 */ /* 0x000ea400000e0000 */
[----:B--2---:R-:W-:-:S13]  /*0040*/  ISETP.NE.AND P0, PT, R4, 0x2, PT ;  /* 0x000000020400780c */ /* 0x004fda0003f05270 */
[----:B-1----:R-:W-:Y:S05]  /*0050*/  @!P0 BRA `(.L_x_0) ;  /* 0x0000000400188947 */ /* 0x002fea0003800000 */
[----:B------:R-:W-:-:S13]  /*0060*/  ISETP.NE.AND P0, PT, R4, 0x1, PT ;  /* 0x000000010400780c */ /* 0x000fda0003f05270 */
[----:B------:R-:W-:Y:S05]  /*0070*/  @!P0 BRA `(.L_x_1) ;  /* 0x0000000000608947 */ /* 0x000fea0003800000 */
[----:B------:R-:W-:-:S13]  /*0080*/  ISETP.NE.AND P0, PT, R4, RZ, PT ;  /* 0x000000ff0400720c */ /* 0x000fda0003f05270 */
[----:B------:R-:W-:Y:S05]  /*0090*/  @P0 BRA `(.L_x_2) ;  /* 0x0000000800940947 */ /* 0x000fea0003800000 */
[----:B------:R-:W-:Y:S01]  /*00a0*/  ELECT P0, URZ, PT ;  /* 0x0000000000ff782f */ /* 0x000fe20003800000 */
[----:B------:R-:W-:-:S12]  /*00b0*/  BSSY.RECONVERGENT B0, `(.L_x_3) ;  /* 0x0000013000007945 */ /* 0x000fd80003800200 */
[----:B------:R-:W-:Y:S05]  /*00c0*/  @!P0 BRA `(.L_x_4) ;  /* 0x0000000000448947 */ /* 0x000fea0003800000 */
[----:B------:R-:W1:Y:S02]  /*00d0*/  LDCU.64 UR4, c[0x0][0x348] ;  /* 0x00006900ff0477ac */ /* 0x000e640008000a00 */
[----:B-1----:R-:W-:Y:S02]  /*00e0*/  UIADD3 UR12, UP4, UPT, UR4, 0x40, URZ ;  /* 0x00000040040c7890 */ /* 0x002fe4000ff9e0ff */
[----:B------:R-:W-:Y:S02]  /*00f0*/  UIADD3 UR10, UP3, UPT, UR4, 0xc0, URZ ;  /* 0x000000c0040a7890 */ /* 0x000fe4000ff7e0ff */
[----:B------:R-:W-:Y:S02]  /*0100*/  UIADD3 UR8, UP2, UPT, UR4, 0x140, URZ ;  /* 0x0000014004087890 */ /* 0x000fe4000ff5e0ff */
[----:B------:R-:W-:Y:S02]  /*0110*/  UIADD3 UR6, UP1, UPT, UR4, 0x1c0, URZ ;  /* 0x000001c004067890 */ /* 0x000fe4000ff3e0ff */
[----:B------:R-:W-:-:S02]  /*0120*/  UIADD3 UR4, UP0, UPT, UR4, 0x240, URZ ;  /* 0x0000024004047890 */ /* 0x000fc4000ff1e0ff */
[----:B------:R-:W-:Y:S02]  /*0130*/  UIADD3.X UR13, UPT, UPT, URZ, UR5, URZ, UP4, !UPT ;  /* 0x00000005ff0d7290 */ /* 0x000fe4000a7fe4ff */
[----:B------:R-:W-:Y:S02]  /*0140*/  UIADD3.X UR11, UPT, UPT, URZ, UR5, URZ, UP3, !UPT ;  /* 0x00000005ff0b7290 */ /* 0x000fe40009ffe4ff */
[----:B------:R-:W-:Y:S02]  /*0150*/  UIADD3.X UR9, UPT, UPT, URZ, UR5, URZ, UP2, !UPT ;  /* 0x00000005ff097290 */ /* 0x000fe400097fe4ff */
[----:B------:R-:W-:Y:S02]  /*0160*/  UIADD3.X UR7, UPT, UPT, URZ, UR5, URZ, UP1, !UPT ;  /* 0x00000005ff077290 */ /* 0x000fe40008ffe4ff */
[----:B------:R-:W-:Y:S01]  /*0170*/  UIADD3.X UR5, UPT, UPT, URZ, UR5, URZ, UP0, !UPT ;  /* 0x00000005ff057290 */ /* 0x000fe200087fe4ff */
[----:B------:R1:W-:Y:S02]  /*0180*/  UTMACCTL.PF [UR12] ;  /* 0x000000000c0079b9 */ /* 0x0003e40008040000 */
[----:B------:R1:W-:Y:S02]  /*0190*/  UTMACCTL.PF [UR10] ;  /* 0x000000000a0079b9 */ /* 0x0003e40008040000 */
[----:B------:R1:W-:Y:S02]  /*01a0*/  UTMACCTL.PF [UR8] ;  /* 0x00000000080079b9 */ /* 0x0003e40008040000 */
[----:B------:R1:W-:Y:S02]  /*01b0*/  UTMACCTL.PF [UR6] ;  /* 0x00000000060079b9 */ /* 0x0003e40008040000 */
[----:B------:R1:W-:Y:S02]  /*01c0*/  UTMACCTL.PF [UR4] ;  /* 0x00000000040079b9 */ /* 0x0003e40008040000 */
[----:B-1----:R-:W-:Y:S01]  /*01d0*/  NOP ;  /* 0x0000000000007918 */ /* 0x002fe20000000000 */
.L_x_4:
[----:B------:R-:W-:Y:S05]  /*01e0*/  BSYNC.RECONVERGENT B0 ;  /* 0x0000000000007941 */ /* 0x000fea0003800200 */
.L_x_3:
[----:B------:R-:W-:Y:S05]  /*01f0*/  BRA `(.L_x_2) ;  /* 0x00000008003c7947 */ /* 0x000fea0003800000 */
.L_x_1:
[----:B------:R-:W-:Y:S01]  /*0200*/  ELECT P0, URZ, PT ;  /* 0x0000000000ff782f */ /* 0x000fe20003800000 */
[----:B------:R-:W-:-:S12]  /*0210*/  BSSY.RECONVERGENT B0, `(.L_x_5) ;  /* 0x0000029000007945 */ /* 0x000fd80003800200 */
[----:B------:R-:W-:Y:S05]  /*0220*/  @!P0 BRA `(.L_x_6) ;  /* 0x00000000009c8947 */ /* 0x000fea0003800000 */
[----:B------:R-:W1:Y:S01]  /*0230*/  S2UR UR5, SR_CgaCtaId ;  /* 0x00000000000579c3 */ /* 0x000e620000008800 */
[----:B------:R-:W-:Y:S01]  /*0240*/  UMOV UR7, 0x400 ;  /* 0x0000040000077882 */ /* 0x000fe20000000000 */
[----:B------:R-:W-:Y:S01]  /*0250*/  UMOV UR6, 0x1 ;  /* 0x0000000100067882 */ /* 0x000fe20000000000 */
[----:B------:R-:W-:Y:S02]  /*0260*/  UMOV UR4, 0x40 ;  /* 0x0000004000047882 */ /* 0x000fe40000000000 */
[----:B------:R-:W-:-:S04]  /*0270*/  UIADD3 UR8, UPT, UPT, -UR4, 0x100000, URZ ;  /* 0x0010000004087890 */ /* 0x000fc8000fffe1ff */
[----:B------:R-:W-:Y:S02]  /*0280*/  USHF.L.U32 UR9, UR8, 0xb, URZ ;  /* 0x0000000b08097899 */ /* 0x000fe400080006ff */
[----:B------:R-:W-:Y:S01]  /*0290*/  USHF.L.U32 UR8, UR8, 0x1, URZ ;  /* 0x0000000108087899 */ /* 0x000fe200080006ff */
[----:B------:R-:W-:Y:S02]  /*02a0*/  UMOV UR4, 0x100 ;  /* 0x0000010000047882 */ /* 0x000fe40000000000 */
[----:B------:R-:W-:-:S04]  /*02b0*/  UIADD3 UR10, UPT, UPT, -UR4, 0x100000, URZ ;  /* 0x00100000040a7890 */ /* 0x000fc8000fffe1ff */
[----:B------:R-:W-:Y:S02]  /*02c0*/  USHF.L.U32 UR11, UR10, 0xb, URZ ;  /* 0x0000000b0a0b7899 */ /* 0x000fe400080006ff */
[----:B------:R-:W-:Y:S02]  /*02d0*/  USHF.L.U32 UR10, UR10, 0x1, URZ ;  /* 0x000000010a0a7899 */ /* 0x000fe400080006ff */
[----:B-1----:R-:W-:Y:S02]  /*02e0*/  ULEA UR5, UR5, UR7, 0x18 ;  /* 0x0000000705057291 */ /* 0x002fe4000f8ec0ff */
[----:B------:R-:W-:-:S04]  /*02f0*/  UIADD3 UR6, UPT, UPT, -UR6, 0x100000, URZ ;  /* 0x0010000006067890 */ /* 0x000fc8000fffe1ff */
[----:B------:R-:W-:Y:S02]  /*0300*/  USHF.L.U32 UR7, UR6, 0xb, URZ ;  /* 0x0000000b06077899 */ /* 0x000fe400080006ff */
[----:B------:R-:W-:Y:S01]  /*0310*/  USHF.L.U32 UR6, UR6, 0x1, URZ ;  /* 0x0000000106067899 */ /* 0x000fe200080006ff */
[----:B------:R-:W1:Y:S11]  /*0320*/  FENCE.VIEW.ASYNC.S ;  /* 0x00000000000073c6 */ /* 0x000e760000000000 */
[----:B-1----:R1:W2:Y:S01]  /*0330*/  SYNCS.EXCH.64 URZ, [UR5+0x33400], UR6 ;  /* 0x0334000605ff75b2 */ /* 0x0022a20008000100 */
[----:B------:R1:W3:Y:S01]  /*0340*/  SYNCS.EXCH.64 URZ, [UR5+0x33430], UR6 ;  /* 0x0334300605ff75b2 */ /* 0x0002e20008000100 */
[----:B------:R1:W4:Y:S01]  /*0350*/  SYNCS.EXCH.64 URZ, [UR5+0x33460], UR8 ;  /* 0x0334600805ff75b2 */ /* 0x0003220008000100 */
[----:B------:R1:W5:Y:S01]  /*0360*/  SYNCS.EXCH.64 URZ, [UR5+0x33408], UR6 ;  /* 0x0334080605ff75b2 */ /* 0x0003620008000100 */
[----:B------:R1:W1:Y:S01]  /*0370*/  SYNCS.EXCH.64 URZ, [UR5+0x33438], UR6 ;  /* 0x0334380605ff75b2 */ /* 0x0002620008000100 */
        /* <DEDUP_REMOVED lines=17> */
[----:B------:R-:W-:Y:S01]  /*0490*/  NOP ;  /* 0x0000000000007918 */ /* 0x000fe20000000000 */
.L_x_6:
[----:B-1----:R-:W-:Y:S05]  /*04a0*/  BSYNC.RECONVERGENT B0 ;  /* 0x0000000000007941 */ /* 0x002fea0003800200 */
.L_x_5:
[----:B------:R-:W-:Y:S05]  /*04b0*/  BRA `(.L_x_2) ;  /* 0x00000004008c7947 */ /* 0x000fea0003800000 */
.L_x_0:
[----:B------:R-:W1:Y:S01]  /*04c0*/  S2R R5, SR_CgaCtaId ;  /* 0x0000000000057919 */ /* 0x000e620000008800 */
[----:B------:R-:W-:Y:S01]  /*04d0*/  NOP ;  /* 0x0000000000007918 */ /* 0x000fe20000000000 */
[----:B------:R-:W-:-:S04]  /*04e0*/  MOV R2, 0x40 ;  /* 0x0000004000027802 */ /* 0x000fc80000000f00 */
[----:B-1----:R-:W-:-:S05]  /*04f0*/  LEA R2, R5, R2, 0x18 ;  /* 0x0000000205027211 */ /* 0x002fca00078ec0ff */
[----:B------:R-:W1:Y:S02]  /*0500*/  LDS.U8 R0, [R2] ;  /* 0x0000000002007984 */ /* 0x000e640000000000 */
[----:B-1----:R-:W-:Y:S02]  /*0510*/  ISETP.NE.AND P0, PT, R0, RZ, PT ;  /* 0x000000ff0000720c */ /* 0x002fe40003f05270 */
[----:B------:R-:W-:-:S04]  /*0520*/  MOV R0, 0x400 ;  /* 0x0000040000007802 */ /* 0x000fc80000000f00 */
[----:B------:R-:W-:-:S07]  /*0530*/  LEA R0, R5, R0, 0x18 ;  /* 0x0000000005007211 */ /* 0x000fce00078ec0ff */
[----:B------:R-:W-:Y:S05]  /*0540*/  @P0 BRA `(.L_x_7) ;  /* 0x0000000400500947 */ /* 0x000fea0003800000 */
[C---:B------:R-:W-:Y:S02]  /*0550*/  LOP3.LUT R2, R5.reuse, 0x1, RZ, 0xc0, !PT ;  /* 0x0000000105027812 */ /* 0x040fe400078ec0ff */
[----:B------:R-:W-:Y:S02]  /*0560*/  LOP3.LUT R12, R5, 0x1, RZ, 0x3c, !PT ;  /* 0x00000001050c7812 */ /* 0x000fe400078e3cff */
[----:B------:R-:W-:-:S13]  /*0570*/  ISETP.NE.U32.AND P1, PT, R2, 0x1, PT ;  /* 0x000000010200780c */ /* 0x000fda0003f25070 */
[----:B------:R-:W-:Y:S05]  /*0580*/  @!P1 BRA `(.L_x_8) ;  /* 0x0000000000c49947 */ /* 0x000fea0003800000 */
[----:B------:R-:W-:Y:S01]  /*0590*/  ELECT P0, URZ, PT ;  /* 0x0000000000ff782f */ /* 0x000fe20003800000 */
[----:B------:R-:W-:-:S12]  /*05a0*/  BSSY B0, `(.L_x_8) ;  /* 0x000002f000007945 */ /* 0x000fd80003800000 */
[----:B------:R-:W-:Y:S05]  /*05b0*/  @!P0 BRA `(.L_x_9) ;  /* 0x0000000000b48947 */ /* 0x000fea0003800000 */
[----:B------:R-:W-:-:S05]  /*05c0*/  UMOV UR4, 0x10 ;  /* 0x0000001000047882 */ /* 0x000fca0000000000 */
[----:B------:R-:W-:Y:S04]  /*05d0*/  DEPBAR.LE SB1, 0x36 ;  /* 0x00009d800000791a */ /* 0x000fe80000000000 */
[----:B------:R-:W1:Y:S02]  /*05e0*/  UTCATOMSWS.2CTA.FIND_AND_SET.ALIGN UP0, UR4, UR4 ;  /* 0x00000004000475e3 */ /* 0x000e640008200800 */
[----:B-1----:R-:W-:Y:S01]  /*05f0*/  PLOP3.LUT P0, PT, PT, PT, UP0, 0x80, 0x8 ;  /* 0x000000000008781c */ /* 0x002fe20003f0f008 */
[----:B------:R-:W-:-:S03]  /*0600*/  IMAD.U32 R10, RZ, RZ, UR4 ;  /* 0x00000004ff0a7e24 */ /* 0x000fc6000f8e00ff */
[----:B------:R-:W-:-:S04]  /*0610*/  SEL R2, RZ, 0xffffffff, !P0 ;  /* 0xffffffffff027807 */ /* 0x000fc80004000000 */
[----:B------:R-:W-:-:S13]  /*0620*/  ISETP.NE.AND P0, PT, R2, RZ, PT ;  /* 0x000000ff0200720c */ /* 0x000fda0003f05270 */
[----:B------:R-:W-:Y:S05]  /*0630*/  @P0 BRA `(.L_x_10) ;  /* 0x0000000000240947 */ /* 0x000fea0003800000 */
.L_x_11:
[----:B------:R-:W-:Y:S05]  /*0640*/  NANOSLEEP 0x64 ;  /* 0x000000640000795d */ /* 0x000fea0003800000 */
[----:B------:R-:W-:-:S05]  /*0650*/  UMOV UR4, 0x10 ;  /* 0x0000001000047882 */ /* 0x000fca0000000000 */
[----:B------:R-:W-:Y:S04]  /*0660*/  DEPBAR.LE SB1, 0x36 ;  /* 0x00009d800000791a */ /* 0x000fe80000000000 */
[----:B------:R-:W1:Y:S02]  /*0670*/  UTCATOMSWS.2CTA.FIND_AND_SET.ALIGN UP0, UR4, UR4 ;  /* 0x00000004000475e3 */ /* 0x000e640008200800 */
[----:B-1----:R-:W-:Y:S01]  /*0680*/  PLOP3.LUT P0, PT, PT, PT, UP0, 0x80, 0x8 ;  /* 0x000000000008781c */ /* 0x002fe20003f0f008 */
[----:B------:R-:W-:-:S03]  /*0690*/  IMAD.U32 R10, RZ, RZ, UR4 ;  /* 0x00000004ff0a7e24 */ /* 0x000fc6000f8e00ff */
[----:B------:R-:W-:-:S04]  /*06a0*/  SEL R2, RZ, 0xffffffff, !P0 ;  /* 0xffffffffff027807 */ /* 0x000fc80004000000 */
[----:B------:R-:W-:-:S13]  /*06b0*/  ISETP.NE.AND P0, PT, R2, RZ, PT ;  /* 0x000000ff0200720c */ /* 0x000fda0003f05270 */
[----:B------:R-:W-:Y:S05]  /*06c0*/  @!P0 BRA `(.L_x_11) ;  /* 0xfffffffc00dc8947 */ /* 0x000fea000383ffff */
.L_x_10:
[----:B------:R-:W-:Y:S01]  /*06d0*/  MOV R2, 0x60 ;  /* 0x0000006000027802 */ /* 0x000fe20000000f00 */
[----:B------:R-:W-:Y:S02]  /*06e0*/  VIADD R9, R0, 0x334b0 ;  /* 0x000334b000097836 */ /* 0x000fe40000000000 */
[----:B------:R-:W-:Y:S01]  /*06f0*/  IMAD.MOV.U32 R8, RZ, RZ, 0x4 ;  /* 0x00000004ff087424 */ /* 0x000fe200078e00ff */
[----:B------:R-:W-:Y:S02]  /*0700*/  LEA R13, R5, R2, 0x18 ;  /* 0x00000002050d7211 */ /* 0x000fe400078ec0ff */
[----:B------:R-:W-:-:S03]  /*0710*/  MOV R2, 0x58 ;  /* 0x0000005800027802 */ /* 0x000fc60000000f00 */
[----:B------:R-:W1:Y:S01]  /*0720*/  LDS R6, [R13] ;  /* 0x000000000d067984 */ /* 0x000e620000000800 */
[----:B------:R-:W-:Y:S01]  /*0730*/  LEA R3, R5, R2, 0x18 ;  /* 0x0000000205037211 */ /* 0x000fe200078ec0ff */
[----:B-1----:R-:W-:-:S04]  /*0740*/  IMAD.U32 R6, R6, -0x80000000, RZ ;  /* 0x8000000006067824 */ /* 0x002fc800078e00ff */
[----:B------:R-:W1:Y:S02]  /*0750*/  SYNCS.PHASECHK.TRANS64.TRYWAIT P0, [R3+URZ], R6 ;  /* 0x00000006030075a7 */ /* 0x000e6400080011ff */
[----:B-1----:R-:W-:Y:S05]  /*0760*/  @P0 BRA `(.L_x_12) ;  /* 0x0000000000080947 */ /* 0x002fea0003800000 */
[----:B------:R-:W1:Y:S02]  /*0770*/  SYNCS.PHASECHK.TRANS64.TRYWAIT P0, [R3+URZ], R6 ;  /* 0x00000006030075a7 */ /* 0x000e6400080011ff */
[----:B-1----:R-:W-:Y:S05]  /*0780*/  @!P0 BRA `(.L_x_13) ;  /* 0x0000004000708947 */ /* 0x002fea0003800000 */
.L_x_12:
[----:B-1----:R-:W-:Y:S01]  /*0790*/  PRMT R3, R12, 0x654, R3 ;  /* 0x000006540c037816 */ /* 0x002fe20000000003 */
[----:B------:R-:W-:Y:S01]  /*07a0*/  IMAD.SHL.U32 R11, R10, 0x20, RZ ;  /* 0x000000200a0b7824 */ /* 0x000fe200078e00ff */
[----:B------:R-:W-:Y:S01]  /*07b0*/  PRMT R2, R12, 0x654, R9 ;  /* 0x000006540c027816 */ /* 0x000fe20000000009 */
[----:B------:R-:W-:Y:S01]  /*07c0*/  IMAD.MOV.U32 R7, RZ, RZ, 0xffff ;  /* 0x0000ffffff077424 */ /* 0x000fe200078e00ff */
[----:B------:R1:W-:Y:S01]  /*07d0*/  SYNCS.ARRIVE.TRANS64.RED RZ, [R3+URZ], R8 ;  /* 0x0000000803ff79a7 */ /* 0x0003e200080004ff */
[----:B------:R-:W-:Y:S01]  /*07e0*/  IMAD.MOV.U32 R6, RZ, RZ, 0x1 ;  /* 0x00000001ff067424 */ /* 0x000fe200078e00ff */
[----:B------:R2:W-:Y:S01]  /*07f0*/  STS [R0+0x334b0], R11 ;  /* 0x0334b00b00007388 */ /* 0x0005e20000000800 */
[----:B------:R-:W-:Y:S01]  /*0800*/  VIADD R9, R10, 0x10 ;  /* 0x000000100a097836 */ /* 0x000fe20000000000 */
[----:B------:R-:W-:Y:S02]  /*0810*/  SHF.L.U32 R7, R7, R10, RZ ;  /* 0x0000000a07077219 */ /* 0x000fe400000006ff */
[----:B------:R2:W-:Y:S01]  /*0820*/  STAS [R2.64], R10 ;  /* 0x0000000a02007dbd */ /* 0x0005e2000c0008ff */
[----:B------:R-:W-:-:S04]  /*0830*/  MOV R14, 0x50 ;  /* 0x00000050000e7802 */ /* 0x000fc80000000f00 */
[----:B------:R-:W-:Y:S02]  /*0840*/  LEA R14, R5, R14, 0x18 ;  /* 0x0000000e050e7211 */ /* 0x000fe400078ec0ff */
[----:B-1----:R-:W-:-:S04]  /*0850*/  SHF.L.U32 R8, R6, R9, RZ ;  /* 0x0000000906087219 */ /* 0x002fc800000006ff */
[----:B------:R-:W-:-:S05]  /*0860*/  LOP3.LUT R7, R8, R7, RZ, 0xfc, !PT ;  /* 0x0000000708077212 */ /* 0x000fca00078efcff */
[----:B------:R2:W-:Y:S04]  /*0870*/  ATOMS.OR RZ, [R14], R7 ;  /* 0x000000070eff738c */ /* 0x0005e80003000000 */
[----:B------:R2:W-:Y:S02]  /*0880*/  ATOMS.XOR RZ, [R13], R6 ;  /* 0x000000060dff738c */ /* 0x0005e40003800000 */
.L_x_9:
[----:B------:R-:W-:Y:S05]  /*0890*/  BSYNC B0 ;  /* 0x0000000000007941 */ /* 0x000fea0003800000 */
.L_x_8:
[----:B------:R-:W-:Y:S05]  /*08a0*/  @P1 BRA `(.L_x_14) ;  /* 0x0000000000881947 */ /* 0x000fea0003800000 */
[----:B------:R-:W-:Y:S05]  /*08b0*/  WARPSYNC.ALL ;  /* 0x0000000000007948 */ /* 0x000fea0003800000 */
[----:B------:R-:W-:Y:S01]  /*08c0*/  NOP ;  /* 0x0000000000007918 */ /* 0x000fe20000000000 */
[----:B------:R-:W-:-:S13]  /*08d0*/  ELECT P0, URZ, PT ;  /* 0x0000000000ff782f */ /* 0x000fda0003800000 */
[----:B------:R-:W-:Y:S05]  /*08e0*/  @!P0 BRA `(.L_x_14) ;  /* 0x0000000000788947 */ /* 0x000fea0003800000 */
[----:B--2---:R-:W-:Y:S02]  /*08f0*/  MOV R2, 0x60 ;  /* 0x0000006000027802 */ /* 0x004fe40000000f00 */
[----:B------:R-:W-:Y:S02]  /*0900*/  MOV R6, 0x58 ;  /* 0x0000005800067802 */ /* 0x000fe40000000f00 */
[C---:B------:R-:W-:Y:S02]  /*0910*/  LEA R9, R5.reuse, R2, 0x18 ;  /* 0x0000000205097211 */ /* 0x040fe400078ec0ff */
[----:B------:R-:W-:-:S03]  /*0920*/  LEA R7, R5, R6, 0x18 ;  /* 0x0000000605077211 */ /* 0x000fc600078ec0ff */
[----:B------:R-:W1:Y:S02]  /*0930*/  LDS R2, [R9] ;  /* 0x0000000009027984 */ /* 0x000e640000000800 */
[----:B-1----:R-:W-:-:S04]  /*0940*/  IMAD.U32 R2, R2, -0x80000000, RZ ;  /* 0x8000000002027824 */ /* 0x002fc800078e00ff */
[----:B------:R-:W1:Y:S02]  /*0950*/  SYNCS.PHASECHK.TRANS64.TRYWAIT P0, [R7+URZ], R2 ;  /* 0x00000002070075a7 */ /* 0x000e6400080011ff */
[----:B-1----:R-:W-:Y:S05]  /*0960*/  @P0 BRA `(.L_x_15) ;  /* 0x0000000000080947 */ /* 0x002fea0003800000 */
[----:B------:R-:W1:Y:S02]  /*0970*/  SYNCS.PHASECHK.TRANS64.TRYWAIT P0, [R7+URZ], R2 ;  /* 0x00000002070075a7 */ /* 0x000e6400080011ff */
[----:B-1----:R-:W-:Y:S05]  /*0980*/  @!P0 BRA `(.L_x_16) ;  /* 0x0000004000088947 */ /* 0x002fea0003800000 */
.L_x_15:
[----:B------:R-:W2:Y:S01]  /*0990*/  LDS R6, [R0+0x334b0] ;  /* 0x0334b00000067984 */ /* 0x000ea20000000800 */
[----:B-1----:R-:W-:Y:S01]  /*09a0*/  IMAD.MOV.U32 R3, RZ, RZ, 0xffff ;  /* 0x0000ffffff037424 */ /* 0x002fe200078e00ff */
[----:B------:R-:W-:Y:S01]  /*09b0*/  PRMT R7, R12, 0x654, R7 ;  /* 0x000006540c077816 */ /* 0x000fe20000000007 */
[----:B------:R-:W-:Y:S02]  /*09c0*/  IMAD.MOV.U32 R2, RZ, RZ, 0x1 ;  /* 0x00000001ff027424 */ /* 0x000fe400078e00ff */
[C---:B--2---:R-:W-:Y:S01]  /*09d0*/  IMAD.SHL.U32 R13, R6.reuse, 0x20, RZ ;  /* 0x00000020060d7824 */ /* 0x044fe200078e00ff */
[----:B------:R-:W-:Y:S01]  /*09e0*/  SHF.L.U32 R3, R3, R6, RZ ;  /* 0x0000000603037219 */ /* 0x000fe200000006ff */
[----:B------:R-:W-:-:S03]  /*09f0*/  VIADD R11, R6, 0x10 ;  /* 0x00000010060b7836 */ /* 0x000fc60000000000 */
[----:B------:R1:W-:Y:S01]  /*0a00*/  STS [R0+0x334b0], R13 ;  /* 0x0334b00d00007388 */ /* 0x0003e20000000800 */
[----:B------:R-:W-:Y:S02]  /*0a10*/  MOV R6, 0x50 ;  /* 0x0000005000067802 */ /* 0x000fe40000000f00 */
[----:B------:R-:W-:Y:S02]  /*0a20*/  SHF.L.U32 R8, R2, R11, RZ ;  /* 0x0000000b02087219 */ /* 0x000fe400000006ff */
[----:B------:R-:W-:Y:S02]  /*0a30*/  LEA R6, R5, R6, 0x18 ;  /* 0x0000000605067211 */ /* 0x000fe400078ec0ff */
[----:B------:R-:W-:-:S05]  /*0a40*/  LOP3.LUT R3, R8, R3, RZ, 0xfc, !PT ;  /* 0x0000000308037212 */ /* 0x000fca00078efcff */
[----:B------:R1:W-:Y:S01]  /*0a50*/  ATOMS.OR RZ, [R6], R3 ;  /* 0x0000000306ff738c */ /* 0x0003e20003000000 */
[----:B------:R1:W-:Y:S03]  /*0a60*/  SYNCS.ARRIVE.TRANS64.RED.A1T0 RZ, [R7+URZ], RZ ;  /* 0x000000ff07ff79a7 */ /* 0x0003e600081004ff */
[----:B------:R1:W-:Y:S01]  /*0a70*/  ATOMS.XOR RZ, [R9], R2 ;  /* 0x0000000209ff738c */ /* 0x0003e20003800000 */
[----:B------:R-:W-:Y:S05]  /*0a80*/  BRA `(.L_x_14) ;  /* 0x0000000000107947 */ /* 0x000fea0003800000 */
.L_x_7:
[----:B------:R-:W-:Y:S02]  /*0a90*/  MOV R3, 0xffffffff ;  /* 0xffffffff00037802 */ /* 0x000fe40000000f00 */
[----:B------:R-:W-:-:S03]  /*0aa0*/  MOV R2, 0xad0 ;  /* 0x00000ad000027802 */ /* 0x000fc60000000f00 */
[----:B------:R1:W-:Y:S04]  /*0ab0*/  STS [R0+0x334b0], R3 ;  /* 0x0334b00300007388 */ /* 0x0003e80000000800 */
[----:B-1----:R-:W-:Y:S05]  /*0ac0*/  CALL.REL.NOINC `($__internal_1_$__cuda_sm10x_tcgen05_guardrail_trap_phase_invalid_during_alloc) ;  /* 0x0000004000d47944 */ /* 0x002fea0003c00000 */
.L_x_14:
[----:B------:R-:W-:Y:S05]  /*0ad0*/  WARPSYNC.ALL ;  /* 0x0000000000007948 */ /* 0x000fea0003800000 */
[----:B------:R-:W-:Y:S01]  /*0ae0*/  NOP ;  /* 0x0000000000007918 */ /* 0x000fe20000000000 */
.L_x_2:
[----:B------:R-:W1:Y:S02]  /*0af0*/  LDCU UR4, c[0x0][0x36c] ;  /* 0x00006d80ff0477ac */ /* 0x000e640008000800 */
[----:B-1----:R-:W-:-:S09]  /*0b00*/  UISETP.EQ.U32.AND UP0, UPT, UR4, 0x1, UPT ;  /* 0x000000010400788c */ /* 0x002fd2000bf02070 */
[----:B------:R-:W-:Y:S05]  /*0b10*/  BRA.U !UP0, `(.L_x_17) ;  /* 0x0000000108187547 */ /* 0x000fea000b800000 */
[----:B------:R-:W-:-:S00]  /*0b20*/  MEMBAR.ALL.CTA ;  /* 0x0000000000007992 */ /* 0x000fc00000008000 */
[----:B--2345:R-:W-:Y:S06]  /*0b30*/  MEMBAR.ALL.GPU ;  /* 0x0000000000007992 */ /* 0x03cfec000000a000 */
[----:B------:R-:W-:-:S00]  /*0b40*/  ERRBAR ;  /* 0x00000000000079ab */ /* 0x000fc00000000000 */
[----:B------:R-:W-:Y:S08]  /*0b50*/  CGAERRBAR ;  /* 0x00000000000075ab */ /* 0x000ff00000000000 */
[----:B------:R-:W-:Y:S01]  /*0b60*/  UCGABAR_ARV ;  /* 0x00000000000079c7 */ /* 0x000fe20008000000 */
[----:B------:R-:W-:Y:S05]  /*0b70*/  BRA `(.L_x_18) ;  /* 0x0000000000047947 */ /* 0x000fea0003800000 */
.L_x_17:
[----:B--2345:R-:W-:Y:S01]  /*0b80*/  NOP ;  /* 0x0000000000007918 */ /* 0x03cfe20000000000 */
.L_x_18:
[----:B------:R-:W-:Y:S05]  /*0b90*/  BRA.U !UP0, `(.L_x_19) ;  /* 0x00000001080c7547 */ /* 0x000fea000b800000 */
[----:B------:R-:W-:Y:S01]  /*0ba0*/  UCGABAR_WAIT ;  /* 0x0000000000007dc7 */ /* 0x000fe20008000000 */
[----:B------:R-:W-:Y:S01]  /*0bb0*/  CCTL.IVALL ;  /* 0x00000000ff00798f */ /* 0x000fe20002000000 */
[----:B------:R-:W-:Y:S05]  /*0bc0*/  BRA `(.L_x_20) ;  /* 0x0000000000047947 */ /* 0x000fea0003800000 */
.L_x_19:
[----:B------:R-:W-:Y:S06]  /*0bd0*/  BAR.SYNC.DEFER_BLOCKING 0x0 ;  /* 0x0000000000007b1d */ /* 0x000fec0000010000 */
.L_x_20:
[----:B------:R-:W1:Y:S01]  /*0be0*/  LDC R0, c[0x0][0x388] ;  /* 0x0000e200ff007b82 */ /* 0x000e620000000800 */
[----:B------:R-:W2:Y:S01]  /*0bf0*/  S2R R21, SR_LANEID ;  /* 0x0000000000157919 */ /* 0x000ea20000000000 */
[----:B------:R-:W-:Y:S02]  /*0c00*/  ISETP.NE.AND P0, PT, R4, RZ, PT ;  /* 0x000000ff0400720c */ /* 0x000fe40003f05270 */
[----:B-1----:R-:W-:-:S04]  /*0c10*/  IADD3 R0, PT, PT, R0, 0x7f, RZ ;  /* 0x0000007f00007810 */ /* 0x002fc80007ffe0ff */
[----:B------:R-:W-:-:S05]  /*0c20*/  SHF.R.U32.HI R20, RZ, 0x7, R0 ;  /* 0x00000007ff147819 */ /* 0x000fca0000011600 */
[----:B------:R-:W-:Y:S02]  /*0c30*/  IMAD R5, R20, 0x13, RZ ;  /* 0x0000001314057824 */ /* 0x000fe400078e02ff */
[----:B--2---:R-:W-:Y:S05]  /*0c40*/  @!P0 BRA `(.L_x_21) ;  /* 0x0000001000748947 */ /* 0x004fea0003800000 */
[----:B------:R-:W-:Y:S01]  /*0c50*/  ISETP.NE.AND P0, PT, R4, 0x1, PT ;  /* 0x000000010400780c */ /* 0x000fe20003f05270 */
[----:B------:R-:W1:-:S12]  /*0c60*/  S2UR UR5, SR_CgaCtaId ;  /* 0x00000000000579c3 */ /* 0x000e580000008800 */
[----:B------:R-:W-:Y:S05]  /*0c70*/  @!P0 BRA `(.L_x_22) ;  /* 0x0000000400948947 */ /* 0x000fea0003800000 */
[----:B------:R-:W-:-:S13]  /*0c80*/  ISETP.NE.AND P0, PT, R4, 0x2, PT ;  /* 0x000000020400780c */ /* 0x000fda0003f05270 */
[----:B------:R-:W-:Y:S05]  /*0c90*/  @P0 BRA `(.L_x_23) ;  /* 0x0000001c00a00947 */ /* 0x000fea0003800000 */
[----:B------:R-:W2:Y:S02]  /*0ca0*/  S2UR UR4, SR_CTAID.X ;  /* 0x00000000000479c3 */ /* 0x000ea40000002500 */
[----:B--2---:R-:W-:-:S13]  /*0cb0*/  ISETP.LE.U32.AND P0, PT, R5, UR4, PT ;  /* 0x0000000405007c0c */ /* 0x004fda000bf03070 */
[----:B-1----:R-:W-:Y:S05]  /*0cc0*/  @P0 EXIT ;  /* 0x000000000000094d */ /* 0x002fea0003800000 */
[--C-:B------:R-:W-:Y:S01]  /*0cd0*/  SHF.R.U32.HI R20, RZ, 0x3, R21.reuse ;  /* 0x00000003ff147819 */ /* 0x100fe20000011615 */
[----:B------:R-:W-:Y:S01]  /*0ce0*/  ULOP3.LUT UR4, URZ, UR4, URZ, 0x33, !UPT ;  /* 0x00000004ff047292 */ /* 0x000fe2000f8e33ff */
[----:B------:R-:W-:Y:S02]  /*0cf0*/  HFMA2 R15, -RZ, RZ, 0, 0 ;  /* 0x00000000ff0f7431 */ /* 0x000fe400000001ff */
[----:B------:R-:W-:Y:S01]  /*0d00*/  IMAD.MOV.U32 R16, RZ, RZ, RZ ;  /* 0x000000ffff107224 */ /* 0x000fe200078e00ff */
[C---:B------:R-:W-:Y:S01]  /*0d10*/  LOP3.LUT R6, R20.reuse, 0x1, RZ, 0x3c, !PT ;  /* 0x0000000114067812 */ /* 0x040fe200078e3cff */
[C---:B------:R-:W-:Y:S01]  /*0d20*/  IMAD.SHL.U32 R0, R20.reuse, 0x20, RZ ;  /* 0x0000002014007824 */ /* 0x040fe200078e00ff */
[C---:B------:R-:W-:Y:S01]  /*0d30*/  LOP3.LUT R18, R20.reuse, 0x2, RZ, 0x3c, !PT ;  /* 0x0000000214127812 */ /* 0x040fe200078e3cff */
[----:B------:R-:W-:Y:S01]  /*0d40*/  VIADD R25, R5, UR4 ;  /* 0x0000000405197c36 */ /* 0x000fe20008000000 */
[----:B------:R-:W-:Y:S01]  /*0d50*/  LOP3.LUT R4, R20, 0x3, RZ, 0x3c, !PT ;  /* 0x0000000314047812 */ /* 0x000fe200078e3cff */
[----:B------:R-:W-:Y:S01]  /*0d60*/  IMAD R20, R21, 0x4, R20 ;  /* 0x0000000415147824 */ /* 0x000fe200078e0214 */
[C---:B------:R-:W-:Y:S01]  /*0d70*/  LOP3.LUT R2, R0.reuse, 0x20, RZ, 0x3c, !PT ;  /* 0x0000002000027812 */ /* 0x040fe200078e3cff */
[----:B------:R-:W-:Y:S01]  /*0d80*/  IMAD.HI.U32 R25, R25, 0x7a44c6b, RZ ;  /* 0x07a44c6b19197827 */ /* 0x000fe200078e00ff */
[C---:B------:R-:W-:Y:S01]  /*0d90*/  LOP3.LUT R22, R0.reuse, 0x40, RZ, 0x3c, !PT ;  /* 0x0000004000167812 */ /* 0x040fe200078e3cff */
[----:B------:R-:W-:Y:S01]  /*0da0*/  UMOV UR5, URZ ;  /* 0x000000ff00057c82 */ /* 0x000fe20008000000 */
[CC--:B------:R-:W-:Y:S01]  /*0db0*/  IADD3 R24, PT, PT, R0.reuse, R21.reuse, RZ ;  /* 0x0000001500187210 */ /* 0x0c0fe20007ffe0ff */
[C---:B------:R-:W-:Y:S01]  /*0dc0*/  IMAD R19, R21.reuse, 0x4, R6 ;  /* 0x0000000415137824 */ /* 0x040fe200078e0206 */
[----:B------:R-:W-:Y:S01]  /*0dd0*/  LOP3.LUT R0, R0, 0x60, RZ, 0x3c, !PT ;  /* 0x0000006000007812 */ /* 0x000fe200078e3cff */
[C---:B------:R-:W-:Y:S01]  /*0de0*/  IMAD R18, R21.reuse, 0x4, R18 ;  /* 0x0000000415127824 */ /* 0x040fe200078e0212 */
[----:B------:R-:W-:Y:S01]  /*0df0*/  LEA R17, R21, R4, 0x2 ;  /* 0x0000000415117211 */ /* 0x000fe200078e10ff */
[----:B------:R-:W-:Y:S01]  /*0e00*/  IMAD.IADD R23, R2, 0x1, R21 ;  /* 0x0000000102177824 */ /* 0x000fe200078e0215 */
[----:B------:R-:W-:Y:S01]  /*0e10*/  SHF.R.U32.HI R25, RZ, 0x2, R25 ;  /* 0x00000002ff197819 */ /* 0x000fe20000011619 */
[----:B------:R-:W-:Y:S01]  /*0e20*/  IMAD.IADD R22, R22, 0x1, R21 ;  /* 0x0000000116167824 */ /* 0x000fe200078e0215 */
[----:B------:R-:W-:-:S07]  /*0e30*/  IADD3 R21, PT, PT, R0, R21, RZ ;  /* 0x0000001500157210 */ /* 0x000fce0007ffe0ff */
.L_x_27:
[----:B-1----:R-:W1:Y:S01]  /*0e40*/  S2R R0, SR_CgaCtaId ;  /* 0x0000000000007919 */ /* 0x002e620000008800 */
[----:B------:R-:W-:Y:S01]  /*0e50*/  MOV R3, 0x400 ;  /* 0x0000040000037802 */ /* 0x000fe20000000f00 */
[----:B------:R-:W-:-:S03]  /*0e60*/  UMOV UR4, URZ ;  /* 0x000000ff00047c82 */ /* 0x000fc60008000000 */
[----:B-1----:R-:W-:-:S07]  /*0e70*/  LEA R0, R0, R3, 0x18 ;  /* 0x0000000300007211 */ /* 0x002fce00078ec0ff */
.L_x_26:
[----:B-1----:R-:W-:Y:S01]  /*0e80*/  LEA R2, R15, R0, 0x3 ;  /* 0x000000000f027211 */ /* 0x002fe200078e18ff */
[----:B------:R-:W-:Y:S01]  /*0e90*/  ULOP3.LUT UP0, URZ, UR4, 0x3, URZ, 0xc0, !UPT ;  /* 0x0000000304ff7892 */ /* 0x000fe2000f80c0ff */
[----:B------:R-:W-:-:S04]  /*0ea0*/  SHF.L.U32 R5, R16, 0x1f, RZ ;  /* 0x0000001f10057819 */ /* 0x000fc800000006ff */
[----:B------:R-:W1:Y:S02]  /*0eb0*/  SYNCS.PHASECHK.TRANS64.TRYWAIT P0, [R2+URZ+0x33400], R5 ;  /* 0x03340005020075a7 */ /* 0x000e6400080011ff */
[----:B-1----:R-:W-:Y:S05]  /*0ec0*/  @!P0 BRA `(.L_x_24) ;  /* 0x0000003800d08947 */ /* 0x002fea0003800000 */
.L_x_74:
[----:B------:R-:W-:Y:S05]  /*0ed0*/  BRA.U UP0, `(.L_x_25) ;  /* 0x0000000100bc7547 */ /* 0x000fea000b800000 */
[C-C-:B------:R-:W-:Y:S02]  /*0ee0*/  IMAD R26, R15.reuse, 0x200, R0.reuse ;  /* 0x000002000f1a7824 */ /* 0x140fe400078e0200 */
[----:B------:R-:W-:Y:S02]  /*0ef0*/  IMAD R3, R15, 0x400, R0 ;  /* 0x000004000f037824 */ /* 0x000fe400078e0200 */
[--C-:B------:R-:W-:Y:S01]  /*0f00*/  IMAD R9, R24, 0x4, R26.reuse ;  /* 0x0000000418097824 */ /* 0x100fe200078e021a */
[-C--:B------:R-:W-:Y:S01]  /*0f10*/  LEA R8, R23, R26.reuse, 0x2 ;  /* 0x0000001a17087211 */ /* 0x080fe200078e10ff */
[--C-:B------:R-:W-:Y:S01]  /*0f20*/  IMAD R29, R22, 0x4, R26.reuse ;  /* 0x00000004161d7824 */ /* 0x100fe200078e021a */
[-C--:B------:R-:W-:Y:S01]  /*0f30*/  LEA R27, R21, R26.reuse, 0x2 ;  /* 0x0000001a151b7211 */ /* 0x080fe200078e10ff */
[--C-:B-1----:R-:W-:Y:S01]  /*0f40*/  IMAD R5, R19, 0x4, R26.reuse ;  /* 0x0000000413057824 */ /* 0x102fe200078e021a */
[-C--:B------:R-:W-:Y:S01]  /*0f50*/  LEA R6, R20, R26.reuse, 0x2 ;  /* 0x0000001a14067211 */ /* 0x080fe200078e10ff */
[----:B------:R-:W1:Y:S01]  /*0f60*/  LDS R9, [R9+0x31000] ;  /* 0x0310000009097984 */ /* 0x000e620000000800 */
[----:B------:R-:W-:Y:S01]  /*0f70*/  LEA R4, R18, R26, 0x2 ;  /* 0x0000001a12047211 */ /* 0x000fe200078e10ff */
[----:B------:R-:W-:Y:S01]  /*0f80*/  IMAD R26, R17, 0x4, R26 ;  /* 0x00000004111a7824 */ /* 0x000fe200078e021a */
[-C--:B------:R-:W-:Y:S01]  /*0f90*/  LEA R14, R24, R3.reuse, 0x2 ;  /* 0x00000003180e7211 */ /* 0x080fe200078e10ff */
[----:B------:R-:W2:Y:S01]  /*0fa0*/  LDS R8, [R8+0x31000] ;  /* 0x0310000008087984 */ /* 0x000ea20000000800 */
[--C-:B------:R-:W-:Y:S01]  /*0fb0*/  IMAD R11, R23, 0x4, R3.reuse ;  /* 0x00000004170b7824 */ /* 0x100fe200078e0203 */
[----:B------:R-:W-:Y:S01]  /*0fc0*/  LEA R10, R22, R3, 0x2 ;  /* 0x00000003160a7211 */ /* 0x000fe200078e10ff */
[----:B------:R-:W-:Y:S01]  /*0fd0*/  IMAD R7, R21, 0x4, R3 ;  /* 0x0000000415077824 */ /* 0x000fe200078e0203 */
[----:B------:R-:W3:Y:S04]  /*0fe0*/  LDS R29, [R29+0x31000] ;  /* 0x031000001d1d7984 */ /* 0x000ee80000000800 */
[----:B------:R-:W4:Y:S01]  /*0ff0*/  LDS R27, [R27+0x31000] ;  /* 0x031000001b1b7984 */ /* 0x000f220000000800 */
[----:B------:R-:W-:-:S03]  /*1000*/  NOP ;  /* 0x0000000000007918 */ /* 0x000fc60000000000 */
[----:B-1----:R1:W-:Y:S04]  /*1010*/  STS [R6+0x31000], R9 ;  /* 0x0310000906007388 */ /* 0x0023e80000000800 */
[----:B--2---:R2:W-:Y:S04]  /*1020*/  STS [R5+0x31000], R8 ;  /* 0x0310000805007388 */ /* 0x0045e80000000800 */
[----:B---3--:R3:W-:Y:S04]  /*1030*/  STS [R4+0x31000], R29 ;  /* 0x0310001d04007388 */ /* 0x0087e80000000800 */
[----:B----4-:R-:W-:Y:S04]  /*1040*/  STS [R26+0x31000], R27 ;  /* 0x0310001b1a007388 */ /* 0x010fe80000000800 */
[----:B------:R-:W4:Y:S04]  /*1050*/  LDS R13, [R14+0x31c00] ;  /* 0x031c00000e0d7984 */ /* 0x000f280000000800 */
[----:B------:R-:W5:Y:S04]  /*1060*/  LDS R12, [R11+0x31c00] ;  /* 0x031c00000b0c7984 */ /* 0x000f680000000800 */
[----:B------:R-:W5:Y:S01]  /*1070*/  LDS R9, [R10+0x31c00] ;  /* 0x031c00000a097984 */ /* 0x000f620000000800 */
[----:B-1----:R-:W-:-:S03]  /*1080*/  LEA R6, R20, R3, 0x2 ;  /* 0x0000000314067211 */ /* 0x002fc600078e10ff */
[----:B------:R-:W1:Y:S01]  /*1090*/  LDS R8, [R7+0x31c00] ;  /* 0x031c000007087984 */ /* 0x000e620000000800 */
[----:B--2---:R-:W-:Y:S01]  /*10a0*/  IMAD R5, R19, 0x4, R3 ;  /* 0x0000000413057824 */ /* 0x004fe200078e0203 */
[----:B------:R-:W-:Y:S01]  /*10b0*/  NOP ;  /* 0x0000000000007918 */ /* 0x000fe20000000000 */
[-C--:B---3--:R-:W-:Y:S02]  /*10c0*/  LEA R4, R18, R3.reuse, 0x2 ;  /* 0x0000000312047211 */ /* 0x088fe400078e10ff */
[----:B------:R-:W-:Y:S01]  /*10d0*/  LEA R3, R17, R3, 0x2 ;  /* 0x0000000311037211 */ /* 0x000fe200078e10ff */
[----:B----4-:R-:W-:Y:S04]  /*10e0*/  STS [R6+0x31c00], R13 ;  /* 0x031c000d06007388 */ /* 0x010fe80000000800 */
[----:B-----5:R-:W-:Y:S04]  /*10f0*/  STS [R5+0x31c00], R12 ;  /* 0x031c000c05007388 */ /* 0x020fe80000000800 */
[----:B------:R-:W-:Y:S04]  /*1100*/  STS [R4+0x31c00], R9 ;  /* 0x031c000904007388 */ /* 0x000fe80000000800 */
[----:B-1----:R-:W-:Y:S04]  /*1110*/  STS [R3+0x31c00], R8 ;  /* 0x031c000803007388 */ /* 0x002fe80000000800 */
[----:B------:R-:W1:Y:S04]  /*1120*/  LDS R27, [R14+0x31e00] ;  /* 0x031e00000e1b7984 */ /* 0x000e680000000800 */
[----:B------:R-:W2:Y:S04]  /*1130*/  LDS R26, [R11+0x31e00] ;  /* 0x031e00000b1a7984 */ /* 0x000ea80000000800 */
[----:B------:R-:W3:Y:S04]  /*1140*/  LDS R29, [R10+0x31e00] ;  /* 0x031e00000a1d7984 */ /* 0x000ee80000000800 */
[----:B------:R-:W4:Y:S01]  /*1150*/  LDS R28, [R7+0x31e00] ;  /* 0x031e0000071c7984 */ /* 0x000f220000000800 */
[----:B------:R-:W-:-:S03]  /*1160*/  NOP ;  /* 0x0000000000007918 */ /* 0x000fc60000000000 */
[----:B-1----:R5:W-:Y:S04]  /*1170*/  STS [R6+0x31e00], R27 ;  /* 0x031e001b06007388 */ /* 0x002be80000000800 */
[----:B--2---:R5:W-:Y:S04]  /*1180*/  STS [R5+0x31e00], R26 ;  /* 0x031e001a05007388 */ /* 0x004be80000000800 */
[----:B---3--:R5:W-:Y:S04]  /*1190*/  STS [R4+0x31e00], R29 ;  /* 0x031e001d04007388 */ /* 0x008be80000000800 */
[----:B----4-:R5:W-:Y:S01]  /*11a0*/  STS [R3+0x31e00], R28 ;  /* 0x031e001c03007388 */ /* 0x010be20000000800 */
[----:B------:R1:W-:Y:S06]  /*11b0*/  MEMBAR.ALL.CTA ;  /* 0x0000000000007992 */ /* 0x0003ec0000008000 */
[----:B-1----:R-:W2:Y:S02]  /*11c0*/  FENCE.VIEW.ASYNC.S ;  /* 0x00000000000073c6 */ /* 0x002ea40000000000 */
.L_x_25:
[----:B-1----:R-:W-:Y:S01]  /*11d0*/  VIADD R2, R2, 0x33460 ;  /* 0x0003346002027836 */ /* 0x002fe20000000000 */
[C---:B------:R-:W-:Y:S01]  /*11e0*/  ISETP.NE.AND P0, PT, R15.reuse, 0x5, PT ;  /* 0x000000050f00780c */ /* 0x040fe20003f05270 */
[----:B------:R-:W-:Y:S01]  /*11f0*/  VIADD R15, R15, 0x1 ;  /* 0x000000010f0f7836 */ /* 0x000fe20000000000 */
[----:B------:R-:W-:Y:S02]  /*1200*/  UIADD3 UR4, UPT, UPT, UR4, 0x1, URZ ;  /* 0x0000000104047890 */ /* 0x000fe4000fffe0ff */
[----:B------:R-:W-:Y:S02]  /*1210*/  PRMT R2, RZ, 0x654, R2 ;  /* 0x00000654ff027816 */ /* 0x000fe40000000002 */
[----:B------:R-:W-:Y:S01]  /*1220*/  SEL R15, R15, RZ, P0 ;  /* 0x000000ff0f0f7207 */ /* 0x000fe20000000000 */
[----:B------:R-:W-:Y:S01]  /*1230*/  UISETP.NE.AND UP0, UPT, UR4, 0x38, UPT ;  /* 0x000000380400788c */ /* 0x000fe2000bf05270 */
[----:B--2---:R1:W-:Y:S02]  /*1240*/  SYNCS.ARRIVE.TRANS64.RED.A1T0 RZ, [R2+URZ], RZ ;  /* 0x000000ff02ff79a7 */ /* 0x0043e400081004ff */
[----:B------:R-:W-:-:S04]  /*1250*/  ISETP.NE.AND P0, PT, R15, RZ, PT ;  /* 0x000000ff0f00720c */ /* 0x000fc80003f05270 */
[----:B-----5:R-:W-:-:S04]  /*1260*/  SEL R3, RZ, 0x1, P0 ;  /* 0x00000001ff037807 */ /* 0x020fc80000000000 */
[----:B------:R-:W-:Y:S01]  /*1270*/  LOP3.LUT R16, R16, R3, RZ, 0x3c, !PT ;  /* 0x0000000310107212 */ /* 0x000fe200078e3cff */
[----:B------:R-:W-:Y:S06]  /*1280*/  BRA.U UP0, `(.L_x_26) ;  /* 0xfffffff900fc7547 */ /* 0x000fec000b83ffff */
[----:B------:R-:W-:-:S13]  /*1290*/  ISETP.NE.AND P0, PT, R25, UR5, PT ;  /* 0x0000000519007c0c */ /* 0x000fda000bf05270 */
[----:B------:R-:W-:Y:S05]  /*12a0*/  @!P0 EXIT ;  /* 0x000000000000894d */ /* 0x000fea0003800000 */
[----:B------:R-:W-:Y:S01]  /*12b0*/  UIADD3 UR5, UPT, UPT, UR5, 0x1, URZ ;  /* 0x0000000105057890 */ /* 0x000fe2000fffe0ff */
[----:B------:R-:W-:Y:S05]  /*12c0*/  BRA `(.L_x_27) ;  /* 0xfffffff800dc7947 */ /* 0x000fea000383ffff */
.L_x_22:
[----:B-1----:R-:W-:-:S09]  /*12d0*/  UISETP.NE.AND UP0, UPT, UR5, URZ, UPT ;  /* 0x000000ff0500728c */ /* 0x002fd2000bf05270 */
[----:B------:R-:W-:Y:S05]  /*12e0*/  BRA.U UP0, `(.L_x_23) ;  /* 0x00000019000c7547 */ /* 0x000fea000b800000 */
[----:B------:R-:W1:Y:S01]  /*12f0*/  S2UR UR4, SR_CTAID.X ;  /* 0x00000000000479c3 */ /* 0x000e620000002500 */
[----:B------:R-:W-:Y:S01]  /*1300*/  UMOV UR9, 0x400 ;  /* 0x0000040000097882 */ /* 0x000fe20000000000 */
[----:B------:R-:W-:Y:S01]  /*1310*/  ISETP.GE.U32.AND P1, PT, R21, 0x6, PT ;  /* 0x000000061500780c */ /* 0x000fe20003f26070 */
[----:B------:R-:W-:Y:S01]  /*1320*/  ULEA UR9, UR5, UR9, 0x18 ;  /* 0x0000000905097291 */ /* 0x000fe2000f8ec0ff */
[----:B------:R-:W-:-:S03]  /*1330*/  IMAD.MOV.U32 R0, RZ, RZ, -0x1 ;  /* 0xffffffffff007424 */ /* 0x000fc600078e00ff */
[----:B------:R-:W-:Y:S02]  /*1340*/  UIADD3 UR5, UPT, UPT, UR9, 0x1c000, URZ ;  /* 0x0001c00009057890 */ /* 0x000fe4000fffe0ff */
[----:B------:R-:W-:Y:S02]  /*1350*/  UIADD3 UR6, UPT, UPT, UR9, 0x4000, URZ ;  /* 0x0000400009067890 */ /* 0x000fe4000fffe0ff */
[----:B------:R-:W-:Y:S02]  /*1360*/  USHF.R.U32.HI UR5, URZ, 0x4, UR5 ;  /* 0x00000004ff057899 */ /* 0x000fe40008011605 */
[----:B------:R-:W-:Y:S02]  /*1370*/  USHF.R.U32.HI UR6, URZ, 0x4, UR6 ;  /* 0x00000004ff067899 */ /* 0x000fe40008011606 */
[----:B------:R-:W-:Y:S02]  /*1380*/  ULOP3.LUT UR5, UR5, 0x3fc0, URZ, 0xc0, !UPT ;  /* 0x00003fc005057892 */ /* 0x000fe4000f8ec0ff */
[----:B------:R-:W-:-:S04]  /*1390*/  ULOP3.LUT UR6, UR6, 0x3fc0, URZ, 0xc0, !UPT ;  /* 0x00003fc006067892 */ /* 0x000fc8000f8ec0ff */
[----:B------:R-:W-:Y:S02]  /*13a0*/  IMAD.U32 R2, RZ, RZ, UR5 ;  /* 0x00000005ff027e24 */ /* 0x000fe4000f8e00ff */
[----:B------:R-:W-:Y:S02]  /*13b0*/  LEA R3, R21, UR6, 0xa ;  /* 0x0000000615037c11 */ /* 0x000fe4000f8e50ff */
[----:B-1----:R-:W-:Y:S01]  /*13c0*/  ISETP.LE.U32.AND P0, PT, R5, UR4, PT ;  /* 0x0000000405007c0c */ /* 0x002fe2000bf03070 */
[----:B------:R-:W-:Y:S01]  /*13d0*/  IMAD R2, R21, 0x380, R2 ;  /* 0x0000038015027824 */ /* 0x000fe200078e0202 */
[----:B------:R-:W-:-:S04]  /*13e0*/  SEL R3, R3, RZ, !P1 ;  /* 0x000000ff03037207 */ /* 0x000fc80004800000 */
[----:B------:R-:W-:-:S07]  /*13f0*/  SEL R2, R2, RZ, !P1 ;  /* 0x000000ff02027207 */ /* 0x000fce0004800000 */
[----:B------:R-:W-:Y:S05]  /*1400*/  @P0 BRA `(.L_x_28) ;  /* 0x00000008004c0947 */ /* 0x000fea0003800000 */
[----:B------:R-:W-:Y:S01]  /*1410*/  LOP3.LUT R0, RZ, UR4, RZ, 0x33, !PT ;  /* 0x00000004ff007c12 */ /* 0x000fe2000f8e33ff */
[----:B------:R-:W-:Y:S01]  /*1420*/  HFMA2 R6, -RZ, RZ, 0, 0 ;  /* 0x00000000ff067431 */ /* 0x000fe200000001ff */
[----:B------:R-:W-:Y:S01]  /*1430*/  UMOV UR18, URZ ;  /* 0x000000ff00127c82 */ /* 0x000fe20008000000 */
[----:B------:R-:W-:Y:S01]  /*1440*/  UMOV UR14, URZ ;  /* 0x000000ff000e7c82 */ /* 0x000fe20008000000 */
[----:B------:R-:W-:Y:S01]  /*1450*/  UMOV UR6, 0x1c0 ;  /* 0x000001c000067882 */ /* 0x000fe20000000000 */
[----:B------:R-:W-:Y:S01]  /*1460*/  IMAD.IADD R0, R5, 0x1, R0 ;  /* 0x0000000105007824 */ /* 0x000fe200078e0200 */
[----:B------:R-:W-:Y:S01]  /*1470*/  UMOV UR7, 0x1c4 ;  /* 0x000001c400077882 */ /* 0x000fe20000000000 */
[----:B------:R-:W-:Y:S01]  /*1480*/  UMOV UR4, 0x1c0 ;  /* 0x000001c000047882 */ /* 0x000fe20000000000 */
[----:B------:R-:W-:Y:S01]  /*1490*/  UMOV UR5, 0x1c4 ;  /* 0x000001c400057882 */ /* 0x000fe20000000000 */
[----:B------:R-:W-:-:S05]  /*14a0*/  IMAD.HI.U32 R0, R0, 0x7a44c6b, RZ ;  /* 0x07a44c6b00007827 */ /* 0x000fca00078e00ff */
[----:B------:R-:W-:-:S07]  /*14b0*/  SHF.R.U32.HI R0, RZ, 0x2, R0 ;  /* 0x00000002ff007819 */ /* 0x000fce0000011600 */
.L_x_35:
[----:B------:R-:W-:Y:S02]  /*14c0*/  USHF.R.U32.HI UR10, URZ, 0x1, UR18 ;  /* 0x00000001ff0a7899 */ /* 0x000fe40008011612 */
[----:B--2---:R-:W-:Y:S02]  /*14d0*/  USHF.L.U32 UR8, UR18, 0x3, URZ ;  /* 0x0000000312087899 */ /* 0x004fe400080006ff */
[----:B------:R-:W-:Y:S02]  /*14e0*/  ULOP3.LUT UR10, UR10, 0x1, URZ, 0xc, !UPT ;  /* 0x000000010a0a7892 */ /* 0x000fe4000f8e0cff */
[----:B------:R-:W-:Y:S02]  /*14f0*/  ULOP3.LUT UR8, UR8, 0x8, URZ, 0xc0, !UPT ;  /* 0x0000000808087892 */ /* 0x000fe4000f8ec0ff */
[----:B------:R-:W-:Y:S02]  /*1500*/  USHF.L.U32 UR10, UR10, 0x1f, URZ ;  /* 0x0000001f0a0a7899 */ /* 0x000fe400080006ff */
[----:B------:R-:W-:-:S02]  /*1510*/  ULOP3.LUT UR13, UR18, 0x1, URZ, 0xc0, !UPT ;  /* 0x00000001120d7892 */ /* 0x000fc4000f8ec0ff */
[----:B------:R-:W-:Y:S01]  /*1520*/  IMAD.U32 R4, RZ, RZ, UR8 ;  /* 0x00000008ff047e24 */ /* 0x000fe2000f8e00ff */
[----:B------:R-:W-:Y:S01]  /*1530*/  UIADD3 UR8, UPT, UPT, UR9, UR8, URZ ;  /* 0x0000000809087290 */ /* 0x000fe2000fffe0ff */
[----:B------:R-:W-:Y:S01]  /*1540*/  MOV R5, UR10 ;  /* 0x0000000a00057c02 */ /* 0x000fe20008000f00 */
[----:B------:R-:W-:Y:S01]  /*1550*/  UMOV UR11, UR18 ;  /* 0x00000012000b7c82 */ /* 0x000fe20008000000 */
[----:B------:R-:W-:Y:S01]  /*1560*/  UIADD3 UR18, UPT, UPT, UR18, 0x1, URZ ;  /* 0x0000000112127890 */ /* 0x000fe2000fffe0ff */
[----:B------:R-:W-:Y:S01]  /*1570*/  ISETP.NE.AND P0, PT, R0, UR11, PT ;  /* 0x0000000b00007c0c */ /* 0x000fe2000bf05270 */
[----:B------:R-:W1:Y:S01]  /*1580*/  SYNCS.PHASECHK.TRANS64.TRYWAIT P1, [R4+UR9+0x334a0], R5 ;  /* 0x0334a005040075a7 */ /* 0x000e620008021109 */
[----:B------:R-:W-:Y:S02]  /*1590*/  UIMAD UR13, UR13, 0xe0, URZ ;  /* 0x000000e00d0d78a4 */ /* 0x000fe4000f8e02ff */
[----:B------:R-:W-:Y:S01]  /*15a0*/  UIADD3 UR12, UPT, UPT, UR8, 0x33490, URZ ;  /* 0x00033490080c7890 */ /* 0x000fe2000fffe0ff */
[----:B-1----:R-:W-:Y:S11]  /*15b0*/  @!P1 BRA `(.L_x_29) ;  /* 0x00000034002c9947 */ /* 0x002ff60003800000 */
.L_x_76:
[----:B------:R-:W-:Y:S01]  /*15c0*/  NOP ;  /* 0x0000000000007918 */ /* 0x000fe20000000000 */
[----:B------:R-:W-:-:S05]  /*15d0*/  UMOV UR17, URZ ;  /* 0x000000ff00117c82 */ /* 0x000fca0008000000 */
.L_x_34:
[----:B------:R-:W-:Y:S01]  /*15e0*/  ULEA UR11, UR14, UR9, 0x3 ;  /* 0x000000090e0b7291 */ /* 0x000fe2000f8e18ff */
[----:B-1----:R-:W-:Y:S01]  /*15f0*/  SHF.L.U32 R9, R6, 0x1f, RZ ;  /* 0x0000001f06097819 */ /* 0x002fe200000006ff */
[----:B------:R-:W-:Y:S01]  /*1600*/  ULOP3.LUT UP0, UR15, UR17, 0x2, URZ, 0xc0, !UPT ;  /* 0x00000002110f7892 */ /* 0x000fe2000f80c0ff */
[----:B------:R-:W-:Y:S06]  /*1610*/  MOV R4, UR14 ;  /* 0x0000000e00047c02 */ /* 0x000fec0008000f00 */
[----:B------:R-:W1:Y:S02]  /*1620*/  SYNCS.PHASECHK.TRANS64.TRYWAIT P1, [UR11+0x33460], R9 ;  /* 0x03346009ff0075a7 */ /* 0x000e64000802110b */
[----:B-12---:R-:W-:Y:S05]  /*1630*/  @!P1 BRA `(.L_x_30) ;  /* 0x00000034002c9947 */ /* 0x006fea0003800000 */
.L_x_78:
[----:B------:R-:W-:Y:S01]  /*1640*/  NOP ;  /* 0x0000000000007918 */ /* 0x000fe20000000000 */
[----:B------:R-:W-:Y:S05]  /*1650*/  BRA.U UP0, `(.L_x_31) ;  /* 0x0000000100487547 */ /* 0x000fea000b800000 */
[----:B------:R-:W-:Y:S02]  /*1660*/  ULEA UR16, UR14, UR9, 0x9 ;  /* 0x000000090e107291 */ /* 0x000fe4000f8e48ff */
[----:B------:R-:W-:Y:S02]  /*1670*/  ULEA UR8, UR14, UR9, 0xa ;  /* 0x000000090e087291 */ /* 0x000fe4000f8e50ff */
[----:B------:R-:W-:Y:S02]  /*1680*/  UIADD3 UR16, UPT, UPT, UR16, 0x31000, URZ ;  /* 0x0003100010107890 */ /* 0x000fe4000fffe0ff */
[----:B------:R-:W-:Y:S02]  /*1690*/  UIADD3 UR10, UPT, UPT, UR8, 0x31c00, URZ ;  /* 0x00031c00080a7890 */ /* 0x000fe4000fffe0ff */
[----:B------:R-:W-:Y:S02]  /*16a0*/  UIADD3 UR8, UPT, UPT, UR8, 0x31e00, URZ ;  /* 0x00031e0008087890 */ /* 0x000fe4000fffe0ff */
[----:B------:R-:W-:Y:S02]  /*16b0*/  USHF.R.U32.HI UR16, URZ, 0x4, UR16 ;  /* 0x00000004ff107899 */ /* 0x000fe40008011610 */
[----:B------:R-:W-:Y:S02]  /*16c0*/  USHF.R.U32.HI UR10, URZ, 0x4, UR10 ;  /* 0x00000004ff0a7899 */ /* 0x000fe4000801160a */
[----:B------:R-:W-:Y:S02]  /*16d0*/  USHF.R.U32.HI UR8, URZ, 0x4, UR8 ;  /* 0x00000004ff087899 */ /* 0x000fe40008011608 */
[----:B------:R-:W-:Y:S02]  /*16e0*/  ULOP3.LUT UR20, UR16, 0x3fe0, URZ, 0xc0, !UPT ;  /* 0x00003fe010147892 */ /* 0x000fe4000f8ec0ff */
[----:B------:R-:W-:Y:S02]  /*16f0*/  ULOP3.LUT UR22, UR10, 0x3fc0, URZ, 0xc0, !UPT ;  /* 0x00003fc00a167892 */ /* 0x000fe4000f8ec0ff */
[----:B------:R-:W-:Y:S01]  /*1700*/  ULOP3.LUT UR24, UR8, 0x3fe0, URZ, 0xc0, !UPT ;  /* 0x00003fe008187892 */ /* 0x000fe2000f8ec0ff */
[----:B------:R-:W-:Y:S01]  /*1710*/  UMOV UR21, 0x4008 ;  /* 0x0000400800157882 */ /* 0x000fe20000000000 */
[----:B------:R-:W-:Y:S01]  /*1720*/  UMOV UR23, 0x4008 ;  /* 0x0000400800177882 */ /* 0x000fe20000000000 */
[----:B------:R-:W-:Y:S02]  /*1730*/  UMOV UR25, 0x4008 ;  /* 0x0000400800197882 */ /* 0x000fe40000000000 */
[----:B------:R2:W-:Y:S02]  /*1740*/  UTCCP.T.S.2CTA.4x32dp128bit tmem[0x1c0], gdesc[UR20] ;  /* 0x0001c014ff0079e7 */ /* 0x0005e40009300000 */
[----:B------:R2:W-:Y:S02]  /*1750*/  UTCCP.T.S.2CTA.4x32dp128bit tmem[0x1c4], gdesc[UR22] ;  /* 0x0001c416ff0079e7 */ /* 0x0005e40009300000 */
[----:B------:R2:W-:Y:S01]  /*1760*/  UTCCP.T.S.2CTA.4x32dp128bit tmem[0x1c8], gdesc[UR24] ;  /* 0x0001c818ff0079e7 */ /* 0x0005e20009300000 */
[----:B------:R-:W-:Y:S02]  /*1770*/  NOP ;  /* 0x0000000000007918 */ /* 0x000fe40000000000 */
.L_x_31:
[----:B------:R-:W-:Y:S01]  /*1780*/  UISETP.NE.AND UP0, UPT, UR14, 0x5, UPT ;  /* 0x000000050e00788c */ /* 0x000fe2000bf05270 */
[----:B-1----:R-:W-:Y:S01]  /*1790*/  SHFL.IDX PT, R5, R3, R4, 0x1f ;  /* 0x00001f0403057589 */ /* 0x002fe200000e0000 */
[----:B------:R-:W-:Y:S01]  /*17a0*/  UIADD3 UR10, UPT, UPT, UR14, 0x1, URZ ;  /* 0x000000010e0a7890 */ /* 0x000fe2000fffe0ff */
[----:B------:R-:W-:Y:S03]  /*17b0*/  NOP ;  /* 0x0000000000007918 */ /* 0x000fe60000000000 */
[----:B------:R-:W-:Y:S03]  /*17c0*/  USEL UR10, UR10, URZ, UP0 ;  /* 0x000000ff0a0a7287 */ /* 0x000fe60008000000 */
[----:B------:R-:W1:Y:S01]  /*17d0*/  SHFL.IDX PT, R7, R2, R4, 0x1f ;  /* 0x00001f0402077589 */ /* 0x000e6200000e0000 */
[----:B------:R-:W-:Y:S02]  /*17e0*/  USHF.L.U32 UR16, UR15, 0x4, URZ ;  /* 0x000000040f107899 */ /* 0x000fe400080006ff */
[----:B------:R-:W-:Y:S02]  /*17f0*/  ULEA UR14, UR10, UR9, 0x3 ;  /* 0x000000090a0e7291 */ /* 0x000fe4000f8e18ff */
[----:B------:R-:W-:Y:S01]  /*1800*/  ULEA UR15, UR15, 0x10b8, 0xd ;  /* 0x000010b80f0f7891 */ /* 0x000fe2000f8e68ff */
[----:B------:R-:W-:Y:S01]  /*1810*/  ISETP.NE.AND P1, PT, RZ, UR10, PT ;  /* 0x0000000aff007c0c */ /* 0x000fe2000bf25270 */
[----:B------:R-:W-:Y:S02]  /*1820*/  UISETP.NE.AND UP0, UPT, UR17, URZ, UPT ;  /* 0x000000ff1100728c */ /* 0x000fe4000bf05270 */
[----:B------:R-:W-:Y:S02]  /*1830*/  UPRMT UR29, UR16, 0x5410, UR15 ;  /* 0x00005410101d7896 */ /* 0x000fe4000800000f */
[----:B------:R-:W-:Y:S01]  /*1840*/  UIADD3 UR11, UPT, UPT, UR11, 0x33430, URZ ;  /* 0x000334300b0b7890 */ /* 0x000fe2000fffe0ff */
[----:B------:R-:W-:Y:S01]  /*1850*/  UMOV UR28, URZ ;  /* 0x000000ff001c7c82 */ /* 0x000fe20008000000 */
[----:B--2---:R-:W-:Y:S01]  /*1860*/  UMOV UR23, 0x40004040 ;  /* 0x4000404000177882 */ /* 0x004fe20000000000 */
[----:B------:R-:W-:Y:S01]  /*1870*/  UMOV UR21, 0x40004040 ;  /* 0x4000404000157882 */ /* 0x000fe20000000000 */
[----:B------:R-:W-:Y:S01]  /*1880*/  UMOV UR27, 0x40004040 ;  /* 0x40004040001b7882 */ /* 0x000fe20000000000 */
[----:B------:R-:W-:Y:S01]  /*1890*/  UMOV UR25, 0x40004040 ;  /* 0x4000404000197882 */ /* 0x000fe20000000000 */
[----:B------:R-:W-:Y:S01]  /*18a0*/  UMOV UR33, 0x40004040 ;  /* 0x4000404000217882 */ /* 0x000fe20000000000 */
[----:B------:R-:W-:Y:S01]  /*18b0*/  UMOV UR31, 0x40004040 ;  /* 0x40004040001f7882 */ /* 0x000fe20000000000 */
[----:B------:R-:W-:Y:S01]  /*18c0*/  UMOV UR37, 0x40004040 ;  /* 0x4000404000257882 */ /* 0x000fe20000000000 */
[----:B------:R-:W-:Y:S01]  /*18d0*/  UMOV UR35, 0x40004040 ;  /* 0x4000404000237882 */ /* 0x000fe20000000000 */
[----:B------:R-:W-:Y:S01]  /*18e0*/  UMOV UR8, 0x3 ;  /* 0x0000000300087882 */ /* 0x000fe20000000000 */
[----:B-1----:R-:W-:Y:S01]  /*18f0*/  R2UR UR20, R7 ;  /* 0x00000000071472ca */ /* 0x002fe200000e0000 */
[----:B------:R-:W-:Y:S01]  /*1900*/  IMAD.U32 R4, RZ, RZ, UR10 ;  /* 0x0000000aff047e24 */ /* 0x000fe2000f8e00ff */
[----:B------:R-:W-:Y:S02]  /*1910*/  R2UR UR22, R5 ;  /* 0x00000000051672ca */ /* 0x000fe400000e0000 */
[----:B------:R-:W-:Y:S04]  /*1920*/  SEL R5, RZ, 0x1, P1 ;  /* 0x00000001ff057807 */ /* 0x000fe80000800000 */
[----:B------:R-:W-:Y:S05]  /*1930*/  LOP3.LUT R6, R6, R5, RZ, 0x3c, !PT ;  /* 0x0000000506067212 */ /* 0x000fea00078e3cff */
[----:B------:R-:W-:Y:S01]  /*1940*/  UIADD3 UR24, UPT, UPT, UR20, 0x2, URZ ;  /* 0x0000000214187890 */ /* 0x000fe2000fffe0ff */
[----:B------:R-:W-:Y:S01]  /*1950*/  IMAD.U32 R9, R6, -0x80000000, RZ ;  /* 0x8000000006097824 */ /* 0x000fe200078e00ff */
[----:B------:R-:W-:Y:S01]  /*1960*/  UIADD3 UR26, UPT, UPT, UR22, 0x2, URZ ;  /* 0x00000002161a7890 */ /* 0x000fe2000fffe0ff */
[----:B------:R1:W-:Y:S01]  /*1970*/  UTCQMMA.2CTA gdesc[UR22], gdesc[UR20], tmem[UR13], tmem[UR28], idesc[UR29], tmem[UR6], UP0 ;  /* 0x00061c1416007dea */ /* 0x0003e2000820030d */
[----:B------:R-:W-:Y:S02]  /*1980*/  UIADD3 UR32, UPT, UPT, UR22, 0x4, URZ ;  /* 0x0000000416207890 */ /* 0x000fe4000fffe0ff */
[----:B------:R-:W-:Y:S02]  /*1990*/  UIADD3 UR30, UPT, UPT, UR20, 0x4, URZ ;  /* 0x00000004141e7890 */ /* 0x000fe4000fffe0ff */
[----:B------:R-:W-:Y:S02]  /*19a0*/  UIADD3 UR36, UPT, UPT, UR22, 0x6, URZ ;  /* 0x0000000616247890 */ /* 0x000fe4000fffe0ff */
[----:B------:R-:W-:Y:S01]  /*19b0*/  UIADD3 UR34, UPT, UPT, UR20, 0x6, URZ ;  /* 0x0000000614227890 */ /* 0x000fe2000fffe0ff */
[----:B------:R1:W-:Y:S04]  /*19c0*/  UTCQMMA.2CTA gdesc[UR26], gdesc[UR24], tmem[UR13], tmem[UR28], idesc[UR29], tmem[UR6], UPT ;  /* 0x00061c181a007dea */ /* 0x0003e8000ba0030d */
[----:B------:R1:W-:Y:S04]  /*19d0*/  UTCQMMA.2CTA gdesc[UR32], gdesc[UR30], tmem[UR13], tmem[UR28], idesc[UR29], tmem[UR6], UPT ;  /* 0x00061c1e20007dea */ /* 0x0003e8000ba0030d */
[----:B------:R1:W-:Y:S01]  /*19e0*/  UTCQMMA.2CTA gdesc[UR36], gdesc[UR34], tmem[UR13], tmem[UR28], idesc[UR29], tmem[UR6], UPT ;  /* 0x00061c2224007dea */ /* 0x0003e2000ba0030d */
[----:B------:R1:W-:Y:S01]  /*19f0*/  UTCBAR.2CTA.MULTICAST [UR11], URZ, UR8 ;  /* 0x000000ff0b0073e9 */ /* 0x0003e20008200808 */
[----:B------:R-:W2:Y:S02]  /*1a00*/  SYNCS.PHASECHK.TRANS64.TRYWAIT P1, [UR14+0x33460], R9 ;  /* 0x03346009ff0075a7 */ /* 0x000ea4000802110e */
[----:B-12---:R-:W-:Y:S05]  /*1a10*/  @!P1 BRA `(.L_x_32) ;  /* 0x0000003000509947 */ /* 0x006fea0003800000 */
.L_x_80:
[----:B------:R-:W-:Y:S01]  /*1a20*/  UIADD3 UR11, UPT, UPT, UR17, 0x1, URZ ;  /* 0x00000001110b7890 */ /* 0x000fe2000fffe0ff */
[----:B-1----:R-:W1:Y:S01]  /*1a30*/  SHFL.IDX PT, R5, R3, R4, 0x1f ;  /* 0x00001f0403057589 */ /* 0x002e6200000e0000 */
[----:B------:R-:W-:Y:S02]  /*1a40*/  UIADD3 UR14, UPT, UPT, UR14, 0x33430, URZ ;  /* 0x000334300e0e7890 */ /* 0x000fe4000fffe0ff */
[----:B------:R-:W-:Y:S05]  /*1a50*/  USHF.L.U32 UR15, UR11, 0xd, URZ ;  /* 0x0000000d0b0f7899 */ /* 0x000fea00080006ff */
[----:B------:R-:W2:Y:S01]  /*1a60*/  SHFL.IDX PT, R7, R2, R4, 0x1f ;  /* 0x00001f0402077589 */ /* 0x000ea200000e0000 */
[----:B------:R-:W-:Y:S01]  /*1a70*/  USHF.L.U32 UR16, UR11, 0x4, URZ ;  /* 0x000000040b107899 */ /* 0x000fe200080006ff */
[----:B------:R-:W-:Y:S01]  /*1a80*/  NOP ;  /* 0x0000000000007918 */ /* 0x000fe20000000000 */
[----:B------:R-:W-:Y:S01]  /*1a90*/  ULOP3.LUT UR15, UR15, 0x6000, URZ, 0xc0, !UPT ;  /* 0x000060000f0f7892 */ /* 0x000fe2000f8ec0ff */
[----:B------:R-:W-:Y:S01]  /*1aa0*/  NOP ;  /* 0x0000000000007918 */ /* 0x000fe20000000000 */
[----:B------:R-:W-:Y:S02]  /*1ab0*/  ULOP3.LUT UR16, UR16, 0x30, URZ, 0xc0, !UPT ;  /* 0x0000003010107892 */ /* 0x000fe4000f8ec0ff */
[----:B------:R-:W-:Y:S02]  /*1ac0*/  ULOP3.LUT UR15, UR15, 0x10b8, URZ, 0xfc, !UPT ;  /* 0x000010b80f0f7892 */ /* 0x000fe4000f8efcff */
[----:B------:R-:W-:Y:S02]  /*1ad0*/  UISETP.NE.AND UP0, UPT, UR11, 0x37, UPT ;  /* 0x000000370b00788c */ /* 0x000fe4000bf05270 */
[----:B------:R-:W-:Y:S01]  /*1ae0*/  UPRMT UR29, UR16, 0x5410, UR15 ;  /* 0x00005410101d7896 */ /* 0x000fe2000800000f */
[----:B------:R-:W-:Y:S01]  /*1af0*/  UMOV UR28, URZ ;  /* 0x000000ff001c7c82 */ /* 0x000fe20008000000 */
[----:B------:R-:W-:Y:S01]  /*1b00*/  UMOV UR23, 0x40004040 ;  /* 0x4000404000177882 */ /* 0x000fe20000000000 */
[----:B------:R-:W-:Y:S01]  /*1b10*/  UMOV UR21, 0x40004040 ;  /* 0x4000404000157882 */ /* 0x000fe20000000000 */
[----:B------:R-:W-:Y:S01]  /*1b20*/  UMOV UR27, 0x40004040 ;  /* 0x40004040001b7882 */ /* 0x000fe20000000000 */
[----:B------:R-:W-:Y:S01]  /*1b30*/  UMOV UR25, 0x40004040 ;  /* 0x4000404000197882 */ /* 0x000fe20000000000 */
[----:B------:R-:W-:Y:S01]  /*1b40*/  UMOV UR33, 0x40004040 ;  /* 0x4000404000217882 */ /* 0x000fe20000000000 */
[----:B-1----:R-:W-:Y:S01]  /*1b50*/  R2UR UR22, R5 ;  /* 0x00000000051672ca */ /* 0x002fe200000e0000 */
[----:B------:R-:W-:Y:S01]  /*1b60*/  UMOV UR31, 0x40004040 ;  /* 0x40004040001f7882 */ /* 0x000fe20000000000 */
[----:B--2---:R-:W-:Y:S01]  /*1b70*/  R2UR UR20, R7 ;  /* 0x00000000071472ca */ /* 0x004fe200000e0000 */
[----:B------:R-:W-:Y:S01]  /*1b80*/  UMOV UR37, 0x40004040 ;  /* 0x4000404000257882 */ /* 0x000fe20000000000 */
[----:B------:R-:W-:Y:S01]  /*1b90*/  UMOV UR35, 0x40004040 ;  /* 0x4000404000237882 */ /* 0x000fe20000000000 */
[----:B------:R-:W-:Y:S08]  /*1ba0*/  UMOV UR8, 0x3 ;  /* 0x0000000300087882 */ /* 0x000ff00000000000 */
[----:B------:R-:W-:Y:S02]  /*1bb0*/  UIADD3 UR26, UPT, UPT, UR22, 0x2, URZ ;  /* 0x00000002161a7890 */ /* 0x000fe4000fffe0ff */
[----:B------:R-:W-:Y:S01]  /*1bc0*/  UIADD3 UR24, UPT, UPT, UR20, 0x2, URZ ;  /* 0x0000000214187890 */ /* 0x000fe2000fffe0ff */
[----:B------:R1:W-:Y:S01]  /*1bd0*/  UTCQMMA.2CTA gdesc[UR22], gdesc[UR20], tmem[UR13], tmem[UR28], idesc[UR29], tmem[UR4], UPT ;  /* 0x00041c1416007dea */ /* 0x0003e2000ba0030d */
        /* <DEDUP_REMOVED lines=8> */
[----:B------:R-:W-:Y:S05]  /*1c60*/  BRA.U UP0, `(.L_x_33) ;  /* 0x00000001000c7547 */ /* 0x000fea000b800000 */
[----:B-1----:R-:W-:Y:S02]  /*1c70*/  UMOV UR8, 0x3 ;  /* 0x0000000300087882 */ /* 0x002fe40000000000 */
[----:B------:R2:W-:Y:S01]  /*1c80*/  UTCBAR.2CTA.MULTICAST [UR12], URZ, UR8 ;  /* 0x000000ff0c0073e9 */ /* 0x0005e20008200808 */
[----:B------:R-:W-:Y:S02]  /*1c90*/  NOP ;  /* 0x0000000000007918 */ /* 0x000fe40000000000 */
.L_x_33:
[----:B------:R-:W-:Y:S02]  /*1ca0*/  UISETP.NE.AND UP0, UPT, UR10, 0x5, UPT ;  /* 0x000000050a00788c */ /* 0x000fe4000bf05270 */
[----:B------:R-:W-:Y:S02]  /*1cb0*/  UIADD3 UR10, UPT, UPT, UR10, 0x1, URZ ;  /* 0x000000010a0a7890 */ /* 0x000fe4000fffe0ff */
[----:B------:R-:W-:Y:S02]  /*1cc0*/  UIADD3 UR17, UPT, UPT, UR17, 0x2, URZ ;  /* 0x0000000211117890 */ /* 0x000fe4000fffe0ff */
[----:B-1----:R-:W-:Y:S02]  /*1cd0*/  USEL UR14, UR10, URZ, UP0 ;  /* 0x000000ff0a0e7287 */ /* 0x002fe40008000000 */
[----:B------:R-:W-:Y:S04]  /*1ce0*/  UISETP.NE.AND UP0, UPT, UR17, 0x38, UPT ;  /* 0x000000381100788c */ /* 0x000fe8000bf05270 */
[----:B------:R-:W-:Y:S04]  /*1cf0*/  ISETP.NE.AND P1, PT, RZ, UR14, PT ;  /* 0x0000000eff007c0c */ /* 0x000fe8000bf25270 */
[----:B------:R-:W-:Y:S04]  /*1d00*/  SEL R5, RZ, 0x1, P1 ;  /* 0x00000001ff057807 */ /* 0x000fe80000800000 */
[----:B------:R-:W-:Y:S01]  /*1d10*/  LOP3.LUT R6, R6, R5, RZ, 0x3c, !PT ;  /* 0x0000000506067212 */ /* 0x000fe200078e3cff */
[----:B------:R-:W-:Y:S06]  /*1d20*/  BRA.U UP0, `(.L_x_34) ;  /* 0xfffffff9002c7547 */ /* 0x000fec000b83ffff */
[----:B------:R-:W-:Y:S05]  /*1d30*/  @P0 BRA `(.L_x_35) ;  /* 0xfffffff400e00947 */ /* 0x000fea000383ffff */
.L_x_28:
[----:B------:R-:W-:-:S13]  /*1d40*/  ISETP.GE.AND P0, PT, R0, RZ, PT ;  /* 0x000000ff0000720c */ /* 0x000fda0003f06270 */
[----:B--2---:R-:W-:Y:S05]  /*1d50*/  @!P0 EXIT ;  /* 0x000000000000894d */ /* 0x004fea0003800000 */
[----:B------:R-:W-:Y:S01]  /*1d60*/  IMAD.SHL.U32 R2, R0, 0x8, RZ ;  /* 0x0000000800027824 */ /* 0x000fe200078e00ff */
[----:B------:R-:W-:-:S04]  /*1d70*/  SHF.R.U32.HI R0, RZ, 0x1, R0 ;  /* 0x00000001ff007819 */ /* 0x000fc80000011600 */
[----:B------:R-:W-:Y:S02]  /*1d80*/  LOP3.LUT R0, R0, 0x1, RZ, 0xc0, !PT ;  /* 0x0000000100007812 */ /* 0x000fe400078ec0ff */
[----:B------:R-:W-:Y:S02]  /*1d90*/  LOP3.LUT R2, R2, 0x8, RZ, 0xc0, !PT ;  /* 0x0000000802027812 */ /* 0x000fe400078ec0ff */
[----:B------:R-:W-:-:S03]  /*1da0*/  SHF.L.U32 R4, R0, 0x1f, RZ ;  /* 0x0000001f00047819 */ /* 0x000fc600000006ff */
[----:B------:R-:W-:Y:S02]  /*1db0*/  VIADD R2, R2, UR9 ;  /* 0x0000000902027c36 */ /* 0x000fe40008000000 */
[----:B------:R-:W-:-:S07]  /*1dc0*/  IMAD.MOV.U32 R5, RZ, RZ, R4 ;  /* 0x000000ffff057224 */ /* 0x000fce00078e0004 */
.L_x_36:
[----:B-1----:R1:W2:Y:S02]  /*1dd0*/  SYNCS.PHASECHK.TRANS64.TRYWAIT P0, [R2+URZ+0x334a0], R5 ;  /* 0x0334a005020075a7 */ /* 0x0022a400080011ff */
[----:B--2---:R-:W-:Y:S05]  /*1de0*/  @!P0 NANOSLEEP.SYNCS 0x989680 ;  /* 0x009896800000895d */ /* 0x004fea0003900000 */
[----:B------:R-:W2:Y:S02]  /*1df0*/  @!P0 SYNCS.PHASECHK.TRANS64 P0, [R2+URZ+0x334a0], R5 ;  /* 0x0334a005020085a7 */ /* 0x000ea400080010ff */
[----:B--2---:R-:W-:Y:S05]  /*1e00*/  @P0 EXIT ;  /* 0x000000000000094d */ /* 0x004fea0003800000 */
[----:B------:R-:W-:Y:S05]  /*1e10*/  BRA `(.L_x_36) ;  /* 0xfffffffc00ec7947 */ /* 0x000fea000383ffff */
.L_x_21:
[----:B------:R-:W-:-:S13]  /*1e20*/  ELECT P0, URZ, PT ;  /* 0x0000000000ff782f */ /* 0x000fda0003800000 */
[----:B------:R-:W-:Y:S05]  /*1e30*/  @!P0 BRA `(.L_x_23) ;  /* 0x0000000c00388947 */ /* 0x000fea0003800000 */
[----:B------:R-:W1:Y:S02]  /*1e40*/  S2R R8, SR_CTAID.X ;  /* 0x0000000000087919 */ /* 0x000e640000002500 */
[----:B-1----:R-:W-:-:S13]  /*1e50*/  ISETP.GE.U32.AND P0, PT, R8, R5, PT ;  /* 0x000000050800720c */ /* 0x002fda0003f06070 */
[----:B------:R-:W-:Y:S05]  /*1e60*/  @P0 EXIT ;  /* 0x000000000000094d */ /* 0x000fea0003800000 */
[----:B------:R-:W1:Y:S01]  /*1e70*/  LDC.64 R10, c[0x0][0x348] ;  /* 0x0000d200ff0a7b82 */ /* 0x000e620000000a00 */
[----:B------:R-:W-:Y:S01]  /*1e80*/  LOP3.LUT R0, RZ, R8, RZ, 0x33, !PT ;  /* 0x00000008ff007212 */ /* 0x000fe200078e33ff */
[----:B------:R-:W-:Y:S01]  /*1e90*/  HFMA2 R9, -RZ, RZ, 0, 0 ;  /* 0x00000000ff097431 */ /* 0x000fe200000001ff */
[----:B------:R-:W-:Y:S01]  /*1ea0*/  MOV R15, RZ ;  /* 0x000000ff000f7202 */ /* 0x000fe20000000f00 */
[----:B------:R-:W-:Y:S02]  /*1eb0*/  IMAD.MOV.U32 R7, RZ, RZ, RZ ;  /* 0x000000ffff077224 */ /* 0x000fe400078e00ff */
[----:B------:R-:W-:-:S04]  /*1ec0*/  IMAD.IADD R0, R5, 0x1, R0 ;  /* 0x0000000105007824 */ /* 0x000fc800078e0200 */
[----:B------:R-:W-:-:S04]  /*1ed0*/  IMAD.HI.U32 R6, R0, 0x7a44c6b, RZ ;  /* 0x07a44c6b00067827 */ /* 0x000fc800078e00ff */
[----:B------:R-:W-:Y:S01]  /*1ee0*/  IMAD.MOV.U32 R0, RZ, RZ, R8 ;  /* 0x000000ffff007224 */ /* 0x000fe200078e0008 */
[----:B------:R-:W-:-:S07]  /*1ef0*/  SHF.R.U32.HI R6, RZ, 0x2, R6 ;  /* 0x00000002ff067819 */ /* 0x000fce0000011606 */
.L_x_42:
[----:B------:R-:W-:Y:S02]  /*1f00*/  SHF.R.U32.HI R17, RZ, 0x4, R0 ;  /* 0x00000004ff117819 */ /* 0x000fe40000011600 */
[----:B------:R-:W-:-:S03]  /*1f10*/  MOV R4, 0x1f80 ;  /* 0x00001f8000047802 */ /* 0x000fc60000000f00 */
[----:B------:R-:W-:-:S04]  /*1f20*/  IMAD.HI.U32 R17, R17, 0xd79435f, RZ ;  /* 0x0d79435f11117827 */ /* 0x000fc800078e00ff */
[C---:B------:R-:W-:Y:S02]  /*1f30*/  IMAD R35, R17.reuse, -0x10, R20 ;  /* 0xfffffff011237824 */ /* 0x040fe400078e0214 */
[----:B------:R-:W-:-:S03]  /*1f40*/  IMAD R0, R17, -0x130, R0 ;  /* 0xfffffed011007824 */ /* 0x000fc600078e0200 */
[----:B------:R-:W-:Y:S02]  /*1f50*/  VIMNMX.U32 R35, PT, PT, R35, 0x10, PT ;  /* 0x0000001023237848 */ /* 0x000fe40003fe0000 */
[----:B-1----:R-:W-:Y:S02]  /*1f60*/  LOP3.LUT R12, R0, 0xffff, RZ, 0xc0, !PT ;  /* 0x0000ffff000c7812 */ /* 0x002fe400078ec0ff */
[----:B-1----:R-:W-:Y:S05]  /*1f70*/  CALL.REL.NOINC `($__internal_3_$__cuda_sm20_div_u16) ;  /* 0x0000002c00c07944 */ /* 0x002fea0003c00000 */
[----:B------:R-:W1:Y:S01]  /*1f80*/  S2R R3, SR_CgaCtaId ;  /* 0x0000000000037919 */ /* 0x000e620000008800 */
[----:B------:R-:W-:Y:S01]  /*1f90*/  PRMT R35, R35, 0x9910, RZ ;  /* 0x0000991023237816 */ /* 0x000fe200000000ff */
[----:B------:R-:W-:Y:S01]  /*1fa0*/  HFMA2 R12, -RZ, RZ, 0, 1.52587890625e-05 ;  /* 0x00000100ff0c7431 */ /* 0x000fe200000001ff */
[----:B------:R-:W-:Y:S01]  /*1fb0*/  PRMT R2, R36, 0x9910, RZ ;  /* 0x0000991024027816 */ /* 0x000fe200000000ff */
[----:B------:R-:W-:-:S04]  /*1fc0*/  IMAD.MOV.U32 R13, RZ, RZ, RZ ;  /* 0x000000ffff0d7224 */ /* 0x000fc800078e00ff */
[----:B------:R-:W-:-:S04]  /*1fd0*/  IMAD R2, R35, R2, RZ ;  /* 0x0000000223027224 */ /* 0x000fc800078e02ff */
[----:B------:R-:W-:-:S05]  /*1fe0*/  IMAD.MOV R2, RZ, RZ, -R2 ;  /* 0x000000ffff027224 */ /* 0x000fca00078e0a02 */
[----:B------:R-:W-:Y:S02]  /*1ff0*/  PRMT R5, R2, 0x7710, RZ ;  /* 0x0000771002057816 */ /* 0x000fe400000000ff */
[----:B------:R-:W-:-:S03]  /*2000*/  MOV R2, 0x400 ;  /* 0x0000040000027802 */ /* 0x000fc60000000f00 */
[----:B------:R-:W-:Y:S01]  /*2010*/  IMAD.IADD R16, R0, 0x1, R5 ;  /* 0x0000000100107824 */ /* 0x000fe200078e0205 */
[----:B------:R-:W-:-:S04]  /*2020*/  LOP3.LUT R0, R36, 0xffff, RZ, 0xc0, !PT ;  /* 0x0000ffff24007812 */ /* 0x000fc800078ec0ff */
[----:B------:R-:W-:Y:S01]  /*2030*/  LOP3.LUT R16, R16, 0xffff, RZ, 0xc0, !PT ;  /* 0x0000ffff10107812 */ /* 0x000fe200078ec0ff */
[----:B------:R-:W-:-:S03]  /*2040*/  IMAD R0, R0, 0xe0, RZ ;  /* 0x000000e000007824 */ /* 0x000fc600078e02ff */
[----:B------:R-:W-:Y:S01]  /*2050*/  LEA R16, R17, R16, 0x4 ;  /* 0x0000001011107211 */ /* 0x000fe200078e20ff */
[C---:B-1----:R-:W-:Y:S01]  /*2060*/  IMAD R14, R3.reuse, 0x70, R0 ;  /* 0x00000070030e7824 */ /* 0x042fe200078e0200 */
[----:B------:R-:W-:Y:S02]  /*2070*/  LEA R2, R3, R2, 0x18 ;  /* 0x0000000203027211 */ /* 0x000fe400078ec0ff */
[----:B------:R-:W-:-:S03]  /*2080*/  SHF.L.U32 R16, R16, 0x7, RZ ;  /* 0x0000000710107819 */ /* 0x000fc600000006ff */
[----:B------:R-:W-:-:S07]  /*2090*/  VIADD R18, R2, 0x33400 ;  /* 0x0003340002127836 */ /* 0x000fce0000000000 */
.L_x_41:
[----:B------:R-:W-:Y:S01]  /*20a0*/  LOP3.LUT R3, R15, 0x1, RZ, 0x3c, !PT ;  /* 0x000000010f037812 */ /* 0x000fe200078e3cff */
[----:B------:R-:W-:Y:S01]  /*20b0*/  IMAD R17, R7, 0x8, R18 ;  /* 0x0000000807117824 */ /* 0x000fe200078e0212 */
[----:B------:R-:W-:Y:S05]  /*20c0*/  YIELD ;  /* 0x0000000000007946 */ /* 0x000fea0003800000 */
[----:B------:R-:W-:Y:S01]  /*20d0*/  SHF.L.U32 R4, R3, 0x1f, RZ ;  /* 0x0000001f03047819 */ /* 0x000fe200000006ff */
[----:B-1----:R-:W1:Y:S01]  /*20e0*/  S2R R5, SR_CgaCtaId ;  /* 0x0000000000057919 */ /* 0x002e620000008800 */
[----:B------:R-:W-:Y:S02]  /*20f0*/  IMAD R3, R7, 0x4000, R2 ;  /* 0x0000400007037824 */ /* 0x000fe400078e0202 */
[----:B------:R-:W2:Y:S02]  /*2100*/  SYNCS.PHASECHK.TRANS64.TRYWAIT P0, [R17+URZ+0x30], R4 ;  /* 0x00003004110075a7 */ /* 0x000ea400080011ff */
[----:B-12---:R-:W-:Y:S05]  /*2110*/  @!P0 BRA `(.L_x_37) ;  /* 0x0000002800ac8947 */ /* 0x006fea0003800000 */
.L_x_82:
[----:B------:R-:W-:Y:S01]  /*2120*/  R2UR UR12, R3 ;  /* 0x00000000030c72ca */ /* 0x000fe200000e0000 */
[----:B------:R-:W-:Y:S01]  /*2130*/  UMOV UR20, 0x0 ;  /* 0x0000000000147882 */ /* 0x000fe20000000000 */
[C---:B------:R-:W-:Y:S01]  /*2140*/  IADD3 R22, P1, PT, R10.reuse, 0xc0, RZ ;  /* 0x000000c00a167810 */ /* 0x040fe20007f3e0ff */
[----:B------:R-:W-:Y:S01]  /*2150*/  UMOV UR21, 0x10000000 ;  /* 0x1000000000157882 */ /* 0x000fe20000000000 */
[----:B------:R-:W-:Y:S01]  /*2160*/  ISETP.NE.AND P0, PT, R7, 0x5, PT ;  /* 0x000000050700780c */ /* 0x000fe20003f05270 */
[----:B------:R-:W-:Y:S01]  /*2170*/  IMAD R3, R5, 0x70, R0 ;  /* 0x0000007005037824 */ /* 0x000fe200078e0200 */
[----:B------:R-:W-:Y:S01]  /*2180*/  IADD3 R24, P2, PT, R10, 0x40, RZ ;  /* 0x000000400a187810 */ /* 0x000fe20007f5e0ff */
[--C-:B-1----:R-:W-:Y:S01]  /*2190*/  IMAD.X R23, RZ, RZ, R11.reuse, P1 ;  /* 0x000000ffff177224 */ /* 0x102fe200008e060b */
[----:B------:R-:W-:Y:S01]  /*21a0*/  R2UR UR14, R12 ;  /* 0x000000000c0e72ca */ /* 0x000fe200000e0000 */
[--C-:B------:R-:W-:Y:S01]  /*21b0*/  IMAD R4, R7, 0x3800, R2.reuse ;  /* 0x0000380007047824 */ /* 0x100fe200078e0202 */
[----:B------:R-:W-:Y:S01]  /*21c0*/  R2UR UR13, R17 ;  /* 0x00000000110d72ca */ /* 0x000fe200000e0000 */
[----:B------:R-:W-:Y:S01]  /*21d0*/  IMAD.X R25, RZ, RZ, R11, P2 ;  /* 0x000000ffff197224 */ /* 0x000fe200010e060b */
[----:B------:R-:W-:Y:S01]  /*21e0*/  R2UR UR28, R24 ;  /* 0x00000000181c72ca */ /* 0x000fe200000e0000 */
[----:B------:R-:W1:Y:S01]  /*21f0*/  LDCU.64 UR6, c[0x0][0x348] ;  /* 0x00006900ff0677ac */ /* 0x000e620008000a00 */
[----:B------:R-:W-:Y:S01]  /*2200*/  R2UR UR16, R4 ;  /* 0x00000000041072ca */ /* 0x000fe200000e0000 */
[--C-:B------:R-:W-:Y:S01]  /*2210*/  IMAD R21, R7, 0x200, R2.reuse ;  /* 0x0000020007157824 */ /* 0x100fe200078e0202 */
[----:B------:R-:W-:Y:S01]  /*2220*/  R2UR UR29, R25 ;  /* 0x00000000191d72ca */ /* 0x000fe200000e0000 */
[----:B------:R-:W-:Y:S01]  /*2230*/  UIADD3 UR12, UPT, UPT, UR12, 0x4000, URZ ;  /* 0x000040000c0c7890 */ /* 0x000fe2000fffe0ff */
[----:B------:R-:W-:Y:S01]  /*2240*/  R2UR UR15, R16 ;  /* 0x00000000100f72ca */ /* 0x000fe200000e0000 */
[----:B------:R-:W-:Y:S01]  /*2250*/  IMAD R26, R7, 0x400, R2 ;  /* 0x00000400071a7824 */ /* 0x000fe200078e0202 */
[----:B------:R-:W-:Y:S01]  /*2260*/  R2UR UR8, R21 ;  /* 0x00000000150872ca */ /* 0x000fe200000e0000 */
[----:B------:R-:W-:Y:S01]  /*2270*/  UIADD3 UR14, UPT, UPT, UR14, -0x100, URZ ;  /* 0xffffff000e0e7890 */ /* 0x000fe2000fffe0ff */
[----:B------:R-:W-:Y:S01]  /*2280*/  R2UR UR26, R22 ;  /* 0x00000000161a72ca */ /* 0x000fe200000e0000 */
[----:B------:R-:W-:Y:S01]  /*2290*/  UMOV UR17, UR13 ;  /* 0x0000000d00117c82 */ /* 0x000fe20008000000 */
[----:B------:R-:W-:Y:S01]  /*22a0*/  R2UR UR27, R23 ;  /* 0x00000000171b72ca */ /* 0x000fe200000e0000 */
[----:B------:R-:W-:Y:S01]  /*22b0*/  VIADD R5, R7, 0x1 ;  /* 0x0000000107057836 */ /* 0x000fe20000000000 */
[----:B------:R-:W-:Y:S01]  /*22c0*/  R2UR UR19, R3 ;  /* 0x00000000031372ca */ /* 0x000fe200000e0000 */
[----:B------:R-:W-:Y:S01]  /*22d0*/  UIADD3 UR16, UPT, UPT, UR16, 0x1c000, URZ ;  /* 0x0001c00010107890 */ /* 0x000fe2000fffe0ff */
[----:B------:R-:W-:Y:S01]  /*22e0*/  R2UR UR4, R26 ;  /* 0x000000001a0472ca */ /* 0x000fe200000e0000 */
[----:B------:R-:W-:Y:S01]  /*22f0*/  UMOV UR18, UR14 ;  /* 0x0000000e00127c82 */ /* 0x000fe20008000000 */
[----:B------:R-:W-:Y:S01]  /*2300*/  R2UR UR11, R13 ;  /* 0x000000000d0b72ca */ /* 0x000fe200000e0000 */
[----:B------:R2:W-:Y:S01]  /*2310*/  UTMALDG.2D [UR12], [UR28], desc[UR20] ;  /* 0x0000140c1c0075b4 */ /* 0x0005e20008009000 */
[----:B-1----:R-:W-:Y:S01]  /*2320*/  UIADD3 UR24, UP1, UPT, UR6, 0x140, URZ ;  /* 0x0000014006187890 */ /* 0x002fe2000ff3e0ff */
[----:B------:R-:W-:Y:S01]  /*2330*/  SEL R5, R5, RZ, P0 ;  /* 0x000000ff05057207 */ /* 0x000fe20000000000 */
[----:B------:R-:W-:Y:S01]  /*2340*/  UIADD3 UR8, UPT, UPT, UR8, 0x31000, URZ ;  /* 0x0003100008087890 */ /* 0x000fe2000fffe0ff */
[----:B------:R-:W-:Y:S01]  /*2350*/  IMAD.MOV.U32 R26, RZ, RZ, 0x7d80 ;  /* 0x00007d80ff1a7424 */ /* 0x000fe200078e00ff */
[----:B------:R-:W-:Y:S01]  /*2360*/  UIADD3.X UR25, UPT, UPT, URZ, UR7, URZ, UP1, !UPT ;  /* 0x00000007ff197290 */ /* 0x000fe20008ffe4ff */
[C---:B------:R-:W-:Y:S01]  /*2370*/  ISETP.NE.AND P0, PT, R5.reuse, RZ, PT ;  /* 0x000000ff0500720c */ /* 0x040fe20003f05270 */
[----:B------:R-:W-:Y:S01]  /*2380*/  UIADD3 UR22, UP0, UPT, UR6, 0x1c0, URZ ;  /* 0x000001c006167890 */ /* 0x000fe2000ff1e0ff */
[----:B------:R2:W-:Y:S01]  /*2390*/  UTMALDG.2D [UR16], [UR26], desc[UR20] ;  /* 0x000014101a0075b4 */ /* 0x0005e20008009000 */
[----:B------:R-:W-:Y:S01]  /*23a0*/  R2UR UR6, R0 ;  /* 0x00000000000672ca */ /* 0x000fe200000e0000 */
[----:B------:R-:W-:Y:S01]  /*23b0*/  UMOV UR10, UR15 ;  /* 0x0000000f000a7c82 */ /* 0x000fe20008000000 */
[----:B------:R-:W-:Y:S01]  /*23c0*/  UMOV UR9, UR13 ;  /* 0x0000000d00097c82 */ /* 0x000fe20008000000 */
[----:B------:R-:W-:Y:S01]  /*23d0*/  UIADD3 UR4, UPT, UPT, UR4, 0x31c00, URZ ;  /* 0x00031c0004047890 */ /* 0x000fe2000fffe0ff */
[----:B------:R-:W-:Y:S01]  /*23e0*/  SEL R30, RZ, 0x1, P0 ;  /* 0x00000001ff1e7807 */ /* 0x000fe20000000000 */
[----:B------:R-:W-:Y:S01]  /*23f0*/  UIADD3.X UR23, UPT, UPT, URZ, UR7, URZ, UP0, !UPT ;  /* 0x00000007ff177290 */ /* 0x000fe200087fe4ff */
[----:B------:R-:W-:Y:S01]  /*2400*/  IMAD R28, R5, 0x8, R18 ;  /* 0x00000008051c7824 */ /* 0x000fe200078e0212 */
[----:B------:R2:W-:Y:S01]  /*2410*/  UTMALDG.2D [UR8], [UR24], desc[UR20] ;  /* 0x00001408180075b4 */ /* 0x0005e20008009000 */
[----:B------:R-:W-:Y:S01]  /*2420*/  UMOV UR5, UR13 ;  /* 0x0000000d00057c82 */ /* 0x000fe20008000000 */
[----:B------:R-:W-:Y:S01]  /*2430*/  UMOV UR7, UR11 ;  /* 0x0000000b00077c82 */ /* 0x000fe20008000000 */
[----:B------:R-:W-:Y:S01]  /*2440*/  LOP3.LUT R15, R15, R30, RZ, 0x3c, !PT ;  /* 0x0000001e0f0f7212 */ /* 0x000fe200078e3cff */
[C---:B------:R-:W-:Y:S01]  /*2450*/  VIADD R7, R5.reuse, 0x1 ;  /* 0x0000000105077836 */ /* 0x040fe20000000000 */
[C---:B------:R-:W-:Y:S01]  /*2460*/  ISETP.NE.AND P0, PT, R5.reuse, 0x5, PT ;  /* 0x000000050500780c */ /* 0x040fe20003f05270 */
[--C-:B------:R-:W-:Y:S01]  /*2470*/  IMAD R4, R5, 0x3800, R2.reuse ;  /* 0x0000380005047824 */ /* 0x100fe200078e0202 */
[----:B------:R-:W-:Y:S01]  /*2480*/  LOP3.LUT R21, R15, 0x1, RZ, 0x3c, !PT ;  /* 0x000000010f157812 */ /* 0x000fe200078e3cff */
[----:B------:R2:W-:Y:S01]  /*2490*/  UTMALDG.2D [UR4], [UR22], desc[UR20] ;  /* 0x00001404160075b4 */ /* 0x0005e20008009000 */
[----:B------:R1:W-:Y:S01]  /*24a0*/  SYNCS.ARRIVE.TRANS64 RZ, [R17+URZ], R26 ;  /* 0x0000001a11ff79a7 */ /* 0x0003e200080000ff */
[----:B------:R-:W-:Y:S02]  /*24b0*/  SEL R7, R7, RZ, P0 ;  /* 0x000000ff07077207 */ /* 0x000fe40000000000 */
[----:B------:R-:W-:Y:S04]  /*24c0*/  IMAD.U32 R19, R21, -0x80000000, RZ ;  /* 0x8000000015137824 */ /* 0x000fe800078e00ff */
[----:B------:R-:W3:Y:S01]  /*24d0*/  SYNCS.PHASECHK.TRANS64.TRYWAIT P1, [R28+URZ+0x30], R19 ;  /* 0x000030131c0075a7 */ /* 0x000ee200080211ff */
[----:B-1----:R-:W-:Y:S01]  /*24e0*/  IMAD R17, R5, 0x4000, R2 ;  /* 0x0000400005117824 */ /* 0x002fe200078e0202 */
[----:B--23--:R-:W-:Y:S06]  /*24f0*/  @!P1 BRA `(.L_x_38) ;  /* 0x0000002400d09947 */ /* 0x00cfec0003800000 */
.L_x_84:
[----:B------:R-:W-:Y:S01]  /*2500*/  R2UR UR8, R17 ;  /* 0x00000000110872ca */ /* 0x000fe200000e0000 */
[----:B------:R-:W-:Y:S01]  /*2510*/  UMOV UR14, 0x0 ;  /* 0x00000000000e7882 */ /* 0x000fe20000000000 */
[----:B------:R-:W-:Y:S01]  /*2520*/  R2UR UR10, R12 ;  /* 0x000000000c0a72ca */ /* 0x000fe200000e0000 */
[----:B------:R-:W-:Y:S01]  /*2530*/  UMOV UR15, 0x10000000 ;  /* 0x10000000000f7882 */ /* 0x000fe20000000000 */
[----:B------:R-:W-:Y:S01]  /*2540*/  R2UR UR4, R4 ;  /* 0x00000000040472ca */ /* 0x000fe200000e0000 */
[C---:B------:R-:W-:Y:S01]  /*2550*/  IMAD R26, R7.reuse, 0x8, R18 ;  /* 0x00000008071a7824 */ /* 0x040fe200078e0212 */
[----:B------:R-:W-:Y:S01]  /*2560*/  R2UR UR9, R28 ;  /* 0x000000001c0972ca */ /* 0x000fe200000e0000 */
[C---:B------:R-:W-:Y:S01]  /*2570*/  VIADD R5, R7.reuse, 0x1 ;  /* 0x0000000107057836 */ /* 0x040fe20000000000 */
[----:B------:R-:W-:Y:S01]  /*2580*/  R2UR UR16, R24 ;  /* 0x00000000181072ca */ /* 0x000fe200000e0000 */
[--C-:B------:R-:W-:Y:S01]  /*2590*/  IMAD R4, R7, 0x3800, R2.reuse ;  /* 0x0000380007047824 */ /* 0x100fe200078e0202 */
[----:B------:R-:W-:Y:S02]  /*25a0*/  R2UR UR17, R25 ;  /* 0x00000000191172ca */ /* 0x000fe400000e0000 */
[----:B------:R-:W-:Y:S01]  /*25b0*/  R2UR UR11, R16 ;  /* 0x00000000100b72ca */ /* 0x000fe200000e0000 */
[----:B------:R-:W-:Y:S01]  /*25c0*/  UIADD3 UR8, UPT, UPT, UR8, 0x4000, URZ ;  /* 0x0000400008087890 */ /* 0x000fe2000fffe0ff */
[----:B------:R-:W-:Y:S01]  /*25d0*/  R2UR UR12, R22 ;  /* 0x00000000160c72ca */ /* 0x000fe200000e0000 */
[----:B------:R-:W-:Y:S01]  /*25e0*/  UIADD3 UR10, UPT, UPT, UR10, -0x80, URZ ;  /* 0xffffff800a0a7890 */ /* 0x000fe2000fffe0ff */
[----:B------:R-:W-:Y:S01]  /*25f0*/  R2UR UR13, R23 ;  /* 0x00000000170d72ca */ /* 0x000fe200000e0000 */
[----:B------:R-:W-:Y:S01]  /*2600*/  UIADD3 UR4, UPT, UPT, UR4, 0x1c000, URZ ;  /* 0x0001c00004047890 */ /* 0x000fe2000fffe0ff */
[----:B------:R-:W-:Y:S01]  /*2610*/  R2UR UR7, R3 ;  /* 0x00000000030772ca */ /* 0x000fe200000e0000 */
[----:B------:R-:W-:Y:S01]  /*2620*/  UMOV UR5, UR9 ;  /* 0x0000000900057c82 */ /* 0x000fe20008000000 */
[C---:B------:R-:W-:Y:S02]  /*2630*/  ISETP.NE.AND P0, PT, R7.reuse, RZ, PT ;  /* 0x000000ff0700720c */ /* 0x040fe40003f05270 */
[----:B------:R-:W-:Y:S02]  /*2640*/  UMOV UR6, UR10 ;  /* 0x0000000a00067c82 */ /* 0x000fe40008000000 */
[----:B------:R-:W-:Y:S01]  /*2650*/  SEL R30, RZ, 0x1, P0 ;  /* 0x00000001ff1e7807 */ /* 0x000fe20000000000 */
[----:B------:R2:W-:Y:S01]  /*2660*/  UTMALDG.2D [UR8], [UR16], desc[UR14] ;  /* 0x00000e08100075b4 */ /* 0x0005e20008009000 */
[----:B------:R-:W-:Y:S02]  /*2670*/  ISETP.NE.AND P0, PT, R7, 0x5, PT ;  /* 0x000000050700780c */ /* 0x000fe40003f05270 */
[----:B------:R-:W-:Y:S01]  /*2680*/  LOP3.LUT R17, R15, R30, RZ, 0x3c, !PT ;  /* 0x0000001e0f117212 */ /* 0x000fe200078e3cff */
[----:B------:R-:W-:Y:S01]  /*2690*/  IMAD.MOV.U32 R15, RZ, RZ, 0x7800 ;  /* 0x00007800ff0f7424 */ /* 0x000fe200078e00ff */
[----:B------:R-:W-:Y:S02]  /*26a0*/  SEL R5, R5, RZ, P0 ;  /* 0x000000ff05057207 */ /* 0x000fe40000000000 */
[----:B------:R-:W-:Y:S01]  /*26b0*/  LOP3.LUT R21, R17, 0x1, RZ, 0x3c, !PT ;  /* 0x0000000111157812 */ /* 0x000fe200078e3cff */
[----:B------:R2:W-:Y:S01]  /*26c0*/  UTMALDG.2D [UR4], [UR12], desc[UR14] ;  /* 0x00000e040c0075b4 */ /* 0x0005e20008009000 */
[----:B------:R2:W-:Y:S01]  /*26d0*/  SYNCS.ARRIVE.TRANS64 RZ, [R28+URZ], R15 ;  /* 0x0000000f1cff79a7 */ /* 0x0005e200080000ff */
[----:B------:R-:W-:Y:S02]  /*26e0*/  ISETP.NE.AND P0, PT, R5, RZ, PT ;  /* 0x000000ff0500720c */ /* 0x000fe40003f05270 */
[----:B------:R-:W-:Y:S02]  /*26f0*/  IMAD.U32 R19, R21, -0x80000000, RZ ;  /* 0x8000000015137824 */ /* 0x000fe400078e00ff */
[----:B------:R-:W-:Y:S02]  /*2700*/  IMAD R21, R7, 0x4000, R2 ;  /* 0x0000400007157824 */ /* 0x000fe400078e0202 */
[----:B------:R-:W3:Y:S02]  /*2710*/  SYNCS.PHASECHK.TRANS64.TRYWAIT P1, [R26+URZ+0x30], R19 ;  /* 0x000030131a0075a7 */ /* 0x000ee400080211ff */
[----:B--23--:R-:W-:Y:S05]  /*2720*/  @!P1 BRA `(.L_x_39) ;  /* 0x0000002400609947 */ /* 0x00cfea0003800000 */
.L_x_86:
[----:B------:R-:W-:Y:S01]  /*2730*/  R2UR UR8, R21 ;  /* 0x00000000150872ca */ /* 0x000fe200000e0000 */
[----:B------:R-:W-:Y:S01]  /*2740*/  UMOV UR14, 0x0 ;  /* 0x00000000000e7882 */ /* 0x000fe20000000000 */
[----:B------:R-:W-:Y:S01]  /*2750*/  R2UR UR4, R4 ;  /* 0x00000000040472ca */ /* 0x000fe200000e0000 */
[----:B------:R-:W-:Y:S01]  /*2760*/  UMOV UR15, 0x10000000 ;  /* 0x10000000000f7882 */ /* 0x000fe20000000000 */
[----:B------:R-:W-:Y:S01]  /*2770*/  R2UR UR9, R26 ;  /* 0x000000001a0972ca */ /* 0x000fe200000e0000 */
[----:B-1----:R-:W-:Y:S01]  /*2780*/  IMAD R28, R5, 0x8, R18 ;  /* 0x00000008051c7824 */ /* 0x002fe200078e0212 */
[----:B------:R-:W-:Y:S02]  /*2790*/  R2UR UR10, R12 ;  /* 0x000000000c0a72ca */ /* 0x000fe400000e0000 */
[----:B------:R-:W-:Y:S02]  /*27a0*/  R2UR UR16, R24 ;  /* 0x00000000181072ca */ /* 0x000fe400000e0000 */
[----:B------:R-:W-:Y:S02]  /*27b0*/  R2UR UR17, R25 ;  /* 0x00000000191172ca */ /* 0x000fe400000e0000 */
[----:B------:R-:W-:Y:S01]  /*27c0*/  R2UR UR11, R16 ;  /* 0x00000000100b72ca */ /* 0x000fe200000e0000 */
[----:B------:R-:W-:Y:S01]  /*27d0*/  UIADD3 UR8, UPT, UPT, UR8, 0x4000, URZ ;  /* 0x0000400008087890 */ /* 0x000fe2000fffe0ff */
[----:B------:R-:W-:Y:S01]  /*27e0*/  R2UR UR7, R3 ;  /* 0x00000000030772ca */ /* 0x000fe200000e0000 */
[----:B------:R-:W-:Y:S01]  /*27f0*/  UIADD3 UR4, UPT, UPT, UR4, 0x1c000, URZ ;  /* 0x0001c00004047890 */ /* 0x000fe2000fffe0ff */
[----:B------:R-:W-:Y:S01]  /*2800*/  R2UR UR12, R22 ;  /* 0x00000000160c72ca */ /* 0x000fe200000e0000 */
[----:B------:R-:W-:Y:S01]  /*2810*/  UMOV UR5, UR9 ;  /* 0x0000000900057c82 */ /* 0x000fe20008000000 */
[----:B------:R-:W-:Y:S01]  /*2820*/  R2UR UR13, R23 ;  /* 0x00000000170d72ca */ /* 0x000fe200000e0000 */
[----:B------:R-:W-:Y:S01]  /*2830*/  UMOV UR6, UR10 ;  /* 0x0000000a00067c82 */ /* 0x000fe20008000000 */
[----:B------:R-:W-:Y:S04]  /*2840*/  SEL R30, RZ, 0x1, P0 ;  /* 0x00000001ff1e7807 */ /* 0x000fe80000000000 */
[----:B------:R-:W-:Y:S01]  /*2850*/  LOP3.LUT R17, R17, R30, RZ, 0x3c, !PT ;  /* 0x0000001e11117212 */ /* 0x000fe200078e3cff */
[----:B------:R1:W-:Y:S03]  /*2860*/  UTMALDG.2D [UR8], [UR16], desc[UR14] ;  /* 0x00000e08100075b4 */ /* 0x0003e60008009000 */
[----:B------:R-:W-:Y:S03]  /*2870*/  LOP3.LUT R19, R17, 0x1, RZ, 0x3c, !PT ;  /* 0x0000000111137812 */ /* 0x000fe600078e3cff */
[----:B------:R1:W-:Y:S01]  /*2880*/  UTMALDG.2D [UR4], [UR12], desc[UR14] ;  /* 0x00000e040c0075b4 */ /* 0x0003e20008009000 */
[----:B------:R1:W-:Y:S01]  /*2890*/  SYNCS.ARRIVE.TRANS64 RZ, [R26+URZ], R15 ;  /* 0x0000000f1aff79a7 */ /* 0x0003e200080000ff */
[----:B------:R-:W-:Y:S02]  /*28a0*/  IMAD.U32 R7, R19, -0x80000000, RZ ;  /* 0x8000000013077824 */ /* 0x000fe400078e00ff */
[----:B------:R-:W-:Y:S02]  /*28b0*/  VIADD R19, R12, 0x80 ;  /* 0x000000800c137836 */ /* 0x000fe40000000000 */
[----:B------:R-:W2:Y:S02]  /*28c0*/  SYNCS.PHASECHK.TRANS64.TRYWAIT P0, [R28+URZ+0x30], R7 ;  /* 0x000030071c0075a7 */ /* 0x000ea400080011ff */
[----:B-12---:R-:W-:Y:S05]  /*28d0*/  @!P0 BRA `(.L_x_40) ;  /* 0x0000002400108947 */ /* 0x006fea0003800000 */
.L_x_88:
[----:B------:R-:W-:Y:S01]  /*28e0*/  R2UR UR16, R24 ;  /* 0x00000000181072ca */ /* 0x000fe200000e0000 */
[--C-:B------:R-:W-:Y:S01]  /*28f0*/  IMAD R4, R5, 0x4000, R2.reuse ;  /* 0x0000400005047824 */ /* 0x100fe200078e0202 */
[----:B------:R-:W-:Y:S01]  /*2900*/  R2UR UR17, R25 ;  /* 0x00000000191172ca */ /* 0x000fe200000e0000 */
[----:B------:R-:W-:Y:S01]  /*2910*/  UMOV UR14, 0x0 ;  /* 0x00000000000e7882 */ /* 0x000fe20000000000 */
[----:B------:R-:W-:Y:S01]  /*2920*/  R2UR UR10, R19 ;  /* 0x00000000130a72ca */ /* 0x000fe200000e0000 */
[----:B------:R-:W-:Y:S01]  /*2930*/  UMOV UR15, 0x10000000 ;  /* 0x10000000000f7882 */ /* 0x000fe20000000000 */
[----:B------:R-:W-:Y:S01]  /*2940*/  R2UR UR8, R4 ;  /* 0x00000000040872ca */ /* 0x000fe200000e0000 */
[C---:B------:R-:W-:Y:S01]  /*2950*/  IMAD R3, R5.reuse, 0x3800, R2 ;  /* 0x0000380005037824 */ /* 0x040fe200078e0202 */
[----:B------:R-:W-:Y:S01]  /*2960*/  R2UR UR9, R28 ;  /* 0x000000001c0972ca */ /* 0x000fe200000e0000 */
[----:B------:R-:W-:Y:S01]  /*2970*/  VIADD R4, R5, 0x1 ;  /* 0x0000000105047836 */ /* 0x000fe20000000000 */
[----:B------:R-:W-:Y:S01]  /*2980*/  R2UR UR11, R16 ;  /* 0x00000000100b72ca */ /* 0x000fe200000e0000 */
[----:B------:R-:W-:Y:S01]  /*2990*/  VIADD R12, R12, 0x200 ;  /* 0x000002000c0c7836 */ /* 0x000fe20000000000 */
[----:B------:R-:W-:Y:S01]  /*29a0*/  R2UR UR4, R3 ;  /* 0x00000000030472ca */ /* 0x000fe200000e0000 */
[----:B------:R-:W-:Y:S01]  /*29b0*/  VIADD R13, R13, 0x1 ;  /* 0x000000010d0d7836 */ /* 0x000fe20000000000 */
[----:B------:R-:W-:Y:S02]  /*29c0*/  R2UR UR12, R22 ;  /* 0x00000000160c72ca */ /* 0x000fe400000e0000 */
[----:B------:R-:W-:Y:S01]  /*29d0*/  R2UR UR13, R23 ;  /* 0x00000000170d72ca */ /* 0x000fe200000e0000 */
[----:B------:R-:W-:Y:S01]  /*29e0*/  UMOV UR6, UR10 ;  /* 0x0000000a00067c82 */ /* 0x000fe20008000000 */
[----:B------:R-:W-:Y:S01]  /*29f0*/  R2UR UR7, R14 ;  /* 0x000000000e0772ca */ /* 0x000fe200000e0000 */
[----:B------:R-:W-:Y:S01]  /*2a00*/  UIADD3 UR8, UPT, UPT, UR8, 0x4000, URZ ;  /* 0x0000400008087890 */ /* 0x000fe2000fffe0ff */
[----:B------:R-:W-:Y:S01]  /*2a10*/  ISETP.NE.AND P0, PT, R5, 0x5, PT ;  /* 0x000000050500780c */ /* 0x000fe20003f05270 */
[----:B------:R-:W-:Y:S03]  /*2a20*/  UMOV UR5, UR9 ;  /* 0x0000000900057c82 */ /* 0x000fe60008000000 */
[----:B------:R-:W-:Y:S01]  /*2a30*/  SEL R7, R4, RZ, P0 ;  /* 0x000000ff04077207 */ /* 0x000fe20000000000 */
[----:B------:R-:W-:Y:S01]  /*2a40*/  UIADD3 UR4, UPT, UPT, UR4, 0x1c000, URZ ;  /* 0x0001c00004047890 */ /* 0x000fe2000fffe0ff */
[----:B------:R-:W-:Y:S02]  /*2a50*/  ISETP.NE.AND P0, PT, R12, 0x1d00, PT ;  /* 0x00001d000c00780c */ /* 0x000fe40003f05270 */
[----:B------:R2:W-:Y:S01]  /*2a60*/  UTMALDG.2D [UR8], [UR16], desc[UR14] ;  /* 0x00000e08100075b4 */ /* 0x0005e20008009000 */
[----:B------:R-:W-:Y:S04]  /*2a70*/  ISETP.NE.AND P1, PT, R7, RZ, PT ;  /* 0x000000ff0700720c */ /* 0x000fe80003f25270 */
[----:B------:R-:W-:Y:S01]  /*2a80*/  SEL R4, RZ, 0x1, P1 ;  /* 0x00000001ff047807 */ /* 0x000fe20000800000 */
[----:B------:R2:W-:Y:S01]  /*2a90*/  UTMALDG.2D [UR4], [UR12], desc[UR14] ;  /* 0x00000e040c0075b4 */ /* 0x0005e20008009000 */
[----:B------:R3:W-:Y:S02]  /*2aa0*/  SYNCS.ARRIVE.TRANS64 RZ, [R28+URZ], R15 ;  /* 0x0000000f1cff79a7 */ /* 0x0007e400080000ff */
[----:B---3--:R-:W-:Y:S02]  /*2ab0*/  LOP3.LUT R15, R17, R4, RZ, 0x3c, !PT ;  /* 0x00000004110f7212 */ /* 0x008fe400078e3cff */
[----:B--2---:R-:W-:Y:S05]  /*2ac0*/  @P0 BRA `(.L_x_41) ;  /* 0xfffffff400740947 */ /* 0x004fea000383ffff */
[----:B------:R-:W-:-:S13]  /*2ad0*/  ISETP.NE.AND P0, PT, R9, R6, PT ;  /* 0x000000060900720c */ /* 0x000fda0003f05270 */
[----:B------:R-:W-:Y:S05]  /*2ae0*/  @!P0 EXIT ;  /* 0x000000000000894d */ /* 0x000fea0003800000 */
[----:B------:R-:W-:-:S05]  /*2af0*/  IADD3 R9, PT, PT, R9, 0x1, RZ ;  /* 0x0000000109097810 */ /* 0x000fca0007ffe0ff */
[----:B------:R-:W-:Y:S01]  /*2b00*/  IMAD R0, R9, 0x86, R8 ;  /* 0x0000008609007824 */ /* 0x000fe200078e0208 */
[----:B------:R-:W-:Y:S06]  /*2b10*/  BRA `(.L_x_42) ;  /* 0xfffffff000f87947 */ /* 0x000fec000383ffff */
.L_x_23:
[----:B------:R-:W-:-:S04]  /*2b20*/  LOP3.LUT R0, R4, 0xfffffffc, RZ, 0xc0, !PT ;  /* 0xfffffffc04007812 */ /* 0x000fc800078ec0ff */
[----:B------:R-:W-:-:S13]  /*2b30*/  ISETP.NE.AND P0, PT, R0, 0x4, PT ;  /* 0x000000040000780c */ /* 0x000fda0003f05270 */
[----:B-1----:R-:W-:Y:S05]  /*2b40*/  @P0 EXIT ;  /* 0x000000000000094d */ /* 0x002fea0003800000 */
[----:B------:R-:W1:Y:S01]  /*2b50*/  S2R R0, SR_CgaCtaId ;  /* 0x0000000000007919 */ /* 0x000e620000008800 */
[----:B------:R-:W-:-:S04]  /*2b60*/  MOV R3, 0x400 ;  /* 0x0000040000037802 */ /* 0x000fc80000000f00 */
[----:B-1----:R-:W-:-:S05]  /*2b70*/  LEA R0, R0, R3, 0x18 ;  /* 0x0000000300007211 */ /* 0x002fca00078ec0ff */
[----:B------:R-:W1:Y:S02]  /*2b80*/  LDS R2, [R0+0x334b0] ;  /* 0x0334b00000027984 */ /* 0x000e640000000800 */
[----:B-1----:R-:W-:-:S13]  /*2b90*/  ISETP.NE.AND P0, PT, R2, RZ, PT ;  /* 0x000000ff0200720c */ /* 0x002fda0003f05270 */
[----:B------:R-:W-:Y:S05]  /*2ba0*/  @!P0 BRA `(.L_x_43) ;  /* 0x0000000000048947 */ /* 0x000fea0003800000 */
[----:B------:R-:W-:Y:S05]  /*2bb0*/  BPT.TRAP 0x1 ;  /* 0x000000040000795c */ /* 0x000fea0000300000 */
.L_x_43:
[----:B------:R-:W1:Y:S01]  /*2bc0*/  S2UR UR4, SR_CTAID.X ;  /* 0x00000000000479c3 */ /* 0x000e620000002500 */
[----:B------:R-:W-:Y:S02]  /*2bd0*/  IADD3 R3, PT, PT, R4, -0x4, RZ ;  /* 0xfffffffc04037810 */ /* 0x000fe40007ffe0ff */
[----:B-1----:R-:W-:-:S13]  /*2be0*/  ISETP.LE.U32.AND P0, PT, R5, UR4, PT ;  /* 0x0000000405007c0c */ /* 0x002fda000bf03070 */
[----:B------:R-:W-:Y:S05]  /*2bf0*/  @P0 BRA `(.L_x_44) ;  /* 0x0000001800d00947 */ /* 0x000fea0003800000 */
[----:B------:R-:W-:Y:S02]  /*2c00*/  IMAD.U32 R31, RZ, RZ, UR4 ;  /* 0x00000004ff1f7e24 */ /* 0x000fe4000f8e00ff */
[----:B------:R-:W-:Y:S02]  /*2c10*/  IMAD.SHL.U32 R21, R21, 0x4, RZ ;  /* 0x0000000415157824 */ /* 0x000fe400078e00ff */
[----:B------:R-:W-:Y:S01]  /*2c20*/  IMAD.SHL.U32 R30, R3, 0x800, RZ ;  /* 0x00000800031e7824 */ /* 0x000fe200078e00ff */
[----:B------:R-:W-:Y:S01]  /*2c30*/  LOP3.LUT R22, RZ, R31, RZ, 0x33, !PT ;  /* 0x0000001fff167212 */ /* 0x000fe200078e33ff */
[C---:B------:R-:W-:Y:S01]  /*2c40*/  VIADD R27, R21.reuse, 0x1 ;  /* 0x00000001151b7836 */ /* 0x040fe20000000000 */
[--C-:B------:R-:W-:Y:S01]  /*2c50*/  SHF.R.U32.HI R29, RZ, 0x3, R21.reuse ;  /* 0x00000003ff1d7819 */ /* 0x100fe20000011615 */
[----:B------:R-:W-:Y:S01]  /*2c60*/  IMAD.MOV.U32 R23, RZ, RZ, RZ ;  /* 0x000000ffff177224 */ /* 0x000fe200078e00ff */
[----:B------:R-:W-:Y:S01]  /*2c70*/  IADD3 R25, PT, PT, R21, 0x3, RZ ;  /* 0x0000000315197810 */ /* 0x000fe20007ffe0ff */
[----:B------:R-:W-:Y:S01]  /*2c80*/  IMAD.IADD R22, R5, 0x1, R22 ;  /* 0x0000000105167824 */ /* 0x000fe200078e0216 */
[----:B------:R-:W-:Y:S01]  /*2c90*/  LOP3.LUT R2, R29, 0x3, RZ, 0xc0, !PT ;  /* 0x000000031d027812 */ /* 0x000fe200078ec0ff */
[----:B------:R-:W-:Y:S01]  /*2ca0*/  VIADD R5, R21, 0x2 ;  /* 0x0000000215057836 */ /* 0x000fe20000000000 */
[----:B------:R-:W-:Y:S01]  /*2cb0*/  PRMT R24, R31, 0x7610, R24 ;  /* 0x000076101f187816 */ /* 0x000fe20000000018 */
[----:B------:R-:W-:Y:S01]  /*2cc0*/  IMAD.HI.U32 R22, R22, 0x7a44c6b, RZ ;  /* 0x07a44c6b16167827 */ /* 0x000fe200078e00ff */
[----:B------:R-:W-:-:S02]  /*2cd0*/  LOP3.LUT R28, R2, 0x4, R21, 0xf8, !PT ;  /* 0x00000004021c7812 */ /* 0x000fc400078ef815 */
[C---:B------:R-:W-:Y:S02]  /*2ce0*/  LOP3.LUT R27, R2.reuse, 0x5, R27, 0x78, !PT ;  /* 0x00000005021b7812 */ /* 0x040fe400078e781b */
[----:B------:R-:W-:Y:S02]  /*2cf0*/  SHF.R.U32.HI R22, RZ, 0x2, R22 ;  /* 0x00000002ff167819 */ /* 0x000fe40000011616 */
[C---:B------:R-:W-:Y:S02]  /*2d00*/  LOP3.LUT R26, R2.reuse, 0x6, R5, 0x78, !PT ;  /* 0x00000006021a7812 */ /* 0x040fe400078e7805 */
[----:B------:R-:W-:Y:S01]  /*2d10*/  LOP3.LUT R25, R2, 0x7, R25, 0x78, !PT ;  /* 0x0000000702197812 */ /* 0x000fe200078e7819 */
[----:B------:R-:W-:Y:S01]  /*2d20*/  IMAD.MOV R22, RZ, RZ, -R22 ;  /* 0x000000ffff167224 */ /* 0x000fe200078e0a16 */
[----:B------:R-:W-:-:S07]  /*2d30*/  MOV R21, 0xffffffff ;  /* 0xffffffff00157802 */ /* 0x000fce0000000f00 */
.L_x_67:
[----:B------:R-:W-:Y:S01]  /*2d40*/  VIADD R21, R21, 0x1 ;  /* 0x0000000115157836 */ /* 0x000fe20000000000 */
[----:B------:R-:W-:Y:S05]  /*2d50*/  YIELD ;  /* 0x0000000000007946 */ /* 0x000fea0003800000 */
[----:B--2---:R-:W-:Y:S01]  /*2d60*/  IMAD.SHL.U32 R5, R21, 0x8, RZ ;  /* 0x0000000815057824 */ /* 0x004fe200078e00ff */
[----:B------:R-:W-:Y:S01]  /*2d70*/  SHF.R.U32.HI R7, RZ, 0x1, R21 ;  /* 0x00000001ff077819 */ /* 0x000fe20000011615 */
[----:B------:R-:W-:Y:S01]  /*2d80*/  VIADD R22, R22, 0x1 ;  /* 0x0000000116167836 */ /* 0x000fe20000000000 */
[----:B------:R-:W-:Y:S02]  /*2d90*/  SHF.R.U32.HI R39, RZ, 0x4, R31 ;  /* 0x00000004ff277819 */ /* 0x000fe4000001161f */
[----:B------:R-:W-:-:S02]  /*2da0*/  LOP3.LUT R5, R5, 0x8, RZ, 0xc0, !PT ;  /* 0x0000000805057812 */ /* 0x000fc400078ec0ff */
[----:B------:R-:W-:Y:S01]  /*2db0*/  LOP3.LUT R7, R7, 0x1, RZ, 0xc0, !PT ;  /* 0x0000000107077812 */ /* 0x000fe200078ec0ff */
[----:B------:R-:W-:Y:S01]  /*2dc0*/  IMAD.HI.U32 R39, R39, 0xd79435f, RZ ;  /* 0x0d79435f27277827 */ /* 0x000fe200078e00ff */
[----:B------:R-:W-:Y:S02]  /*2dd0*/  ISETP.NE.AND P1, PT, R3, RZ, PT ;  /* 0x000000ff0300720c */ /* 0x000fe40003f25270 */
[----:B------:R-:W-:Y:S01]  /*2de0*/  SHF.L.U32 R7, R7, 0x1f, RZ ;  /* 0x0000001f07077819 */ /* 0x000fe200000006ff */
[----:B------:R-:W-:Y:S01]  /*2df0*/  IMAD.IADD R2, R0, 0x1, R5 ;  /* 0x0000000100027824 */ /* 0x000fe200078e0205 */
[C---:B------:R-:W-:Y:S01]  /*2e00*/  PRMT R4, R39.reuse, 0x9910, RZ ;  /* 0x0000991027047816 */ /* 0x040fe200000000ff */
[----:B------:R-:W-:Y:S01]  /*2e10*/  IMAD R35, R39, -0x10, R20 ;  /* 0xfffffff027237824 */ /* 0x000fe200078e0214 */
[----:B------:R-:W-:Y:S01]  /*2e20*/  ISETP.NE.AND P0, PT, R22, 0x1, PT ;  /* 0x000000011600780c */ /* 0x000fe20003f05270 */
[----:B------:R-:W1:Y:S02]  /*2e30*/  SYNCS.PHASECHK.TRANS64.TRYWAIT P2, [R2+URZ+0x33490], R7 ;  /* 0x03349007020075a7 */ /* 0x000e6400080411ff */
[----:B------:R-:W-:-:S05]  /*2e40*/  IMAD R4, R4, 0x130, RZ ;  /* 0x0000013004047824 */ /* 0x000fca00078e02ff */
[----:B------:R-:W-:-:S04]  /*2e50*/  IADD3 R5, PT, PT, RZ, -R4, RZ ;  /* 0x80000004ff057210 */ /* 0x000fc80007ffe0ff */
[----:B------:R-:W-:Y:S01]  /*2e60*/  PRMT R5, R5, 0x7710, RZ ;  /* 0x0000771005057816 */ /* 0x000fe200000000ff */
[----:B-1----:R-:W-:Y:S06]  /*2e70*/  @!P2 BRA `(.L_x_45) ;  /* 0x0000001c00c4a947 */ /* 0x002fec0003800000 */
.L_x_90:
[----:B------:R-:W-:Y:S01]  /*2e80*/  NOP ;  /* 0x0000000000007918 */ /* 0x000fe20000000000 */
[----:B------:R-:W-:Y:S01]  /*2e90*/  LOP3.LUT R6, R21, 0x1, RZ, 0xc0, !PT ;  /* 0x0000000115067812 */ /* 0x000fe200078ec0ff */
[----:B------:R-:W-:Y:S01]  /*2ea0*/  IMAD.IADD R38, R5, 0x1, R24 ;  /* 0x0000000105267824 */ /* 0x000fe200078e0218 */
[----:B------:R-:W-:Y:S01]  /*2eb0*/  VIMNMX.U32 R35, PT, PT, R35, 0x10, PT ;  /* 0x0000001023237848 */ /* 0x000fe20003fe0000 */
[----:B------:R-:W-:Y:S06]  /*2ec0*/  @P1 BRA `(.L_x_46) ;  /* 0x0000000000041947 */ /* 0x000fec0003800000 */
[----:B------:R-:W-:-:S04]  /*2ed0*/  DEPBAR.LE SB0, 0x1 ;  /* 0x000080400000791a */ /* 0x000fc80000000000 */
.L_x_46:
[----:B------:R-:W-:Y:S02]  /*2ee0*/  LOP3.LUT R12, R38, 0xffff, RZ, 0xc0, !PT ;  /* 0x0000ffff260c7812 */ /* 0x000fe400078ec0ff */
[----:B------:R-:W-:Y:S02]  /*2ef0*/  MOV R4, 0x2f10 ;  /* 0x00002f1000047802 */ /* 0x000fe40000000f00 */
[----:B-1----:R-:W-:Y:S05]  /*2f00*/  CALL.REL.NOINC `($__internal_3_$__cuda_sm20_div_u16) ;  /* 0x0000001c00dc7944 */ /* 0x002fea0003c00000 */
[----:B------:R-:W-:Y:S05]  /*2f10*/  WARPSYNC.ALL ;  /* 0x0000000000007948 */ /* 0x000fea0003800000 */
[----:B------:R-:W-:Y:S01]  /*2f20*/  NOP ;  /* 0x0000000000007918 */ /* 0x000fe20000000000 */
[----:B------:R-:W-:Y:S02]  /*2f30*/  ISETP.NE.AND P1, PT, R3, RZ, PT ;  /* 0x000000ff0300720c */ /* 0x000fe40003f25270 */
[----:B------:R-:W-:Y:S01]  /*2f40*/  R2UR UR7, R6 ;  /* 0x00000000060772ca */ /* 0x000fe200000e0000 */
[----:B------:R-:W-:Y:S01]  /*2f50*/  BAR.SYNC.DEFER_BLOCKING 0x8, 0x80 ;  /* 0x0202000000007b1d */ /* 0x000fe20000010000 */
[----:B------:R-:W-:Y:S01]  /*2f60*/  IMAD R32, R23, 0x2000, R30 ;  /* 0x0000200017207824 */ /* 0x000fe200078e021e */
[----:B------:R-:W-:-:S03]  /*2f70*/  PRMT R40, R36, 0x9910, RZ ;  /* 0x0000991024287816 */ /* 0x000fc600000000ff */
[----:B------:R-:W-:-:S04]  /*2f80*/  IMAD R37, R29, 0x80, R32 ;  /* 0x000000801d257824 */ /* 0x000fc800078e0220 */
[----:B------:R-:W-:-:S03]  /*2f90*/  IMAD R33, R28, 0x10, R37 ;  /* 0x000000101c217824 */ /* 0x000fc600078e0225 */
[----:B------:R-:W-:-:S09]  /*2fa0*/  UIMAD UR7, UR7, 0xe0, URZ ;  /* 0x000000e0070778a4 */ /* 0x000fd2000f8e02ff */
[----:B------:R-:W1:Y:S01]  /*2fb0*/  LDTM.x8 R12, tmem[UR7] ;  /* 0x00000007000c79ee */ /* 0x000e6200081c0000 */
[----:B------:R-:W-:Y:S01]  /*2fc0*/  NOP ;  /* 0x0000000000007918 */ /* 0x000fe20000000000 */
[----:B-1----:R-:W1:Y:S01]  /*2fd0*/  LDTM.x8 R4, tmem[UR7+0x8] ;  /* 0x00000807000479ee */ /* 0x002e6200081c0000 */
[----:B------:R-:W-:Y:S02]  /*2fe0*/  F2FP.BF16.F32.PACK_AB R12, R13, R12 ;  /* 0x0000000c0d0c723e */ /* 0x000fe400000010ff */
[----:B------:R-:W-:Y:S02]  /*2ff0*/  F2FP.BF16.F32.PACK_AB R13, R15, R14 ;  /* 0x0000000e0f0d723e */ /* 0x000fe400000010ff */
[----:B------:R-:W-:Y:S01]  /*3000*/  F2FP.BF16.F32.PACK_AB R14, R17, R16 ;  /* 0x00000010110e723e */ /* 0x000fe200000010ff */
[C---:B------:R-:W-:Y:S01]  /*3010*/  IMAD.IADD R16, R0.reuse, 0x1, R33 ;  /* 0x0000000100107824 */ /* 0x040fe200078e0221 */
[----:B------:R-:W-:Y:S02]  /*3020*/  F2FP.BF16.F32.PACK_AB R15, R19, R18 ;  /* 0x00000012130f723e */ /* 0x000fe400000010ff */
[----:B-1----:R-:W-:Y:S01]  /*3030*/  F2FP.BF16.F32.PACK_AB R33, R7, R6 ;  /* 0x000000060721723e */ /* 0x002fe200000010ff */
[----:B------:R-:W-:Y:S01]  /*3040*/  IMAD R7, R27, 0x10, R37 ;  /* 0x000000101b077824 */ /* 0x000fe200078e0225 */
[----:B------:R-:W-:Y:S01]  /*3050*/  F2FP.BF16.F32.PACK_AB R32, R5, R4 ;  /* 0x000000040520723e */ /* 0x000fe200000010ff */
[----:B------:R1:W-:Y:S01]  /*3060*/  STS.128 [R16], R12 ;  /* 0x0000000c10007388 */ /* 0x0003e20000000c00 */
[----:B------:R-:W-:Y:S01]  /*3070*/  PRMT R5, R35, 0x9910, RZ ;  /* 0x0000991023057816 */ /* 0x000fe200000000ff */
[----:B------:R-:W-:Y:S01]  /*3080*/  NOP ;  /* 0x0000000000007918 */ /* 0x000fe20000000000 */
[----:B------:R-:W-:Y:S01]  /*3090*/  F2FP.BF16.F32.PACK_AB R34, R9, R8 ;  /* 0x000000080922723e */ /* 0x000fe200000010ff */
[----:B------:R-:W-:Y:S01]  /*30a0*/  IMAD.IADD R42, R0, 0x1, R7 ;  /* 0x00000001002a7824 */ /* 0x000fe200078e0207 */
[----:B------:R-:W-:Y:S01]  /*30b0*/  F2FP.BF16.F32.PACK_AB R35, R11, R10 ;  /* 0x0000000a0b23723e */ /* 0x000fe200000010ff */
[----:B------:R-:W-:-:S04]  /*30c0*/  IMAD R40, R40, R5, RZ ;  /* 0x0000000528287224 */ /* 0x000fc800078e02ff */
[----:B------:R2:W-:Y:S01]  /*30d0*/  STS.128 [R42], R32 ;  /* 0x000000202a007388 */ /* 0x0005e20000000c00 */
[----:B------:R-:W-:-:S05]  /*30e0*/  IMAD.MOV R40, RZ, RZ, -R40 ;  /* 0x000000ffff287224 */ /* 0x000fca00078e0a28 */
[----:B------:R-:W-:-:S05]  /*30f0*/  PRMT R41, R40, 0x7710, RZ ;  /* 0x0000771028297816 */ /* 0x000fca00000000ff */
[----:B------:R-:W-:-:S05]  /*3100*/  IMAD.IADD R38, R38, 0x1, R41 ;  /* 0x0000000126267824 */ /* 0x000fca00078e0229 */
[----:B------:R-:W-:Y:S01]  /*3110*/  LOP3.LUT R38, R38, 0xffff, RZ, 0xc0, !PT ;  /* 0x0000ffff26267812 */ /* 0x000fe200078ec0ff */
[----:B-1----:R-:W1:Y:S01]  /*3120*/  LDTM.x8 R12, tmem[UR7+0x10] ;  /* 0x00001007000c79ee */ /* 0x002e6200081c0000 */
[----:B------:R-:W-:Y:S01]  /*3130*/  NOP ;  /* 0x0000000000007918 */ /* 0x000fe20000000000 */
[----:B-1----:R-:W1:Y:S02]  /*3140*/  LDTM.x8 R4, tmem[UR7+0x18] ;  /* 0x00001807000479ee */ /* 0x002e6400081c0000 */
[----:B------:R-:W-:Y:S01]  /*3150*/  IMAD R39, R39, 0x10, R38 ;  /* 0x0000001027277824 */ /* 0x000fe200078e0226 */
[----:B--2---:R-:W-:-:S03]  /*3160*/  LOP3.LUT R32, R36, 0xffff, RZ, 0xc0, !PT ;  /* 0x0000ffff24207812 */ /* 0x004fc600078ec0ff */
[----:B------:R-:W-:Y:S02]  /*3170*/  IMAD.SHL.U32 R33, R39, 0x80, RZ ;  /* 0x0000008027217824 */ /* 0x000fe400078e00ff */
[----:B------:R-:W-:Y:S01]  /*3180*/  IMAD R32, R32, 0xe0, RZ ;  /* 0x000000e020207824 */ /* 0x000fe200078e02ff */
[----:B------:R-:W-:Y:S02]  /*3190*/  F2FP.BF16.F32.PACK_AB R12, R13, R12 ;  /* 0x0000000c0d0c723e */ /* 0x000fe400000010ff */
[----:B------:R-:W-:Y:S02]  /*31a0*/  F2FP.BF16.F32.PACK_AB R13, R15, R14 ;  /* 0x0000000e0f0d723e */ /* 0x000fe400000010ff */
[----:B------:R-:W-:Y:S01]  /*31b0*/  F2FP.BF16.F32.PACK_AB R14, R17, R16 ;  /* 0x00000010110e723e */ /* 0x000fe200000010ff */
[--C-:B------:R-:W-:Y:S01]  /*31c0*/  IMAD R17, R26, 0x10, R37.reuse ;  /* 0x000000101a117824 */ /* 0x100fe200078e0225 */
[----:B------:R-:W-:Y:S01]  /*31d0*/  F2FP.BF16.F32.PACK_AB R15, R19, R18 ;  /* 0x00000012130f723e */ /* 0x000fe200000010ff */
[----:B------:R-:W-:Y:S01]  /*31e0*/  IMAD R37, R25, 0x10, R37 ;  /* 0x0000001019257824 */ /* 0x000fe200078e0225 */
[----:B-1----:R-:W-:Y:S01]  /*31f0*/  F2FP.BF16.F32.PACK_AB R4, R5, R4 ;  /* 0x000000040504723e */ /* 0x002fe200000010ff */
[C---:B------:R-:W-:Y:S01]  /*3200*/  IMAD.IADD R17, R0.reuse, 0x1, R17 ;  /* 0x0000000100117824 */ /* 0x040fe200078e0211 */
[----:B------:R-:W-:Y:S01]  /*3210*/  F2FP.BF16.F32.PACK_AB R5, R7, R6 ;  /* 0x000000060705723e */ /* 0x000fe200000010ff */
[----:B------:R-:W-:Y:S01]  /*3220*/  IMAD.IADD R37, R0, 0x1, R37 ;  /* 0x0000000100257824 */ /* 0x000fe200078e0225 */
[----:B------:R-:W-:-:S02]  /*3230*/  F2FP.BF16.F32.PACK_AB R6, R9, R8 ;  /* 0x000000080906723e */ /* 0x000fc400000010ff */
[----:B------:R-:W-:Y:S01]  /*3240*/  F2FP.BF16.F32.PACK_AB R7, R11, R10 ;  /* 0x0000000a0b07723e */ /* 0x000fe200000010ff */
[----:B------:R1:W-:Y:S01]  /*3250*/  STS.128 [R17], R12 ;  /* 0x0000000c11007388 */ /* 0x0003e20000000c00 */
[----:B------:R-:W-:-:S03]  /*3260*/  NOP ;  /* 0x0000000000007918 */ /* 0x000fc60000000000 */
[----:B------:R1:W-:Y:S01]  /*3270*/  STS.128 [R37], R4 ;  /* 0x0000000425007388 */ /* 0x0003e20000000c00 */
[----:B------:R2:W-:Y:S06]  /*3280*/  MEMBAR.ALL.CTA ;  /* 0x0000000000007992 */ /* 0x0005ec0000008000 */
[----:B--2---:R-:W2:Y:S02]  /*3290*/  FENCE.VIEW.ASYNC.S ;  /* 0x00000000000073c6 */ /* 0x004ea40000000000 */
[----:B--2---:R-:W-:Y:S06]  /*32a0*/  BAR.SYNC.DEFER_BLOCKING 0x8, 0x80 ;  /* 0x0202000000007b1d */ /* 0x004fec0000010000 */
[----:B------:R-:W-:Y:S05]  /*32b0*/  @P1 BRA `(.L_x_47) ;  /* 0x0000000000381947 */ /* 0x000fea0003800000 */
[----:B------:R-:W-:Y:S01]  /*32c0*/  ELECT P2, URZ, PT ;  /* 0x0000000000ff782f */ /* 0x000fe20003840000 */
[----:B------:R-:W-:-:S12]  /*32d0*/  BSSY.RECONVERGENT B0, `(.L_x_47) ;  /* 0x000000c000007945 */ /* 0x000fd80003800200 */
[----:B------:R-:W-:Y:S05]  /*32e0*/  @!P2 BRA `(.L_x_48) ;  /* 0x000000000028a947 */ /* 0x000fea0003800000 */
[----:B------:R-:W2:Y:S01]  /*32f0*/  LDCU.64 UR8, c[0x0][0x348] ;  /* 0x00006900ff0877ac */ /* 0x000ea20008000a00 */
[----:B------:R-:W-:Y:S02]  /*3300*/  R2UR UR10, R23 ;  /* 0x00000000170a72ca */ /* 0x000fe400000e0000 */
[----:B------:R-:W-:Y:S02]  /*3310*/  R2UR UR4, R0 ;  /* 0x00000000000472ca */ /* 0x000fe400000e0000 */
[----:B------:R-:W-:Y:S02]  /*3320*/  R2UR UR5, R32 ;  /* 0x00000000200572ca */ /* 0x000fe400000e0000 */
[----:B------:R-:W-:-:S09]  /*3330*/  R2UR UR6, R33 ;  /* 0x00000000210672ca */ /* 0x000fd200000e0000 */
[----:B------:R-:W-:Y:S02]  /*3340*/  ULEA UR4, UR10, UR4, 0xd ;  /* 0x000000040a047291 */ /* 0x000fe4000f8e68ff */
[----:B--2---:R-:W-:-:S04]  /*3350*/  UIADD3 UR8, UP0, UPT, UR8, 0x240, URZ ;  /* 0x0000024008087890 */ /* 0x004fc8000ff1e0ff */
[----:B------:R-:W-:-:S09]  /*3360*/  UIADD3.X UR9, UPT, UPT, URZ, UR9, URZ, UP0, !UPT ;  /* 0x00000009ff097290 */ /* 0x000fd200087fe4ff */
[----:B------:R2:W-:Y:S02]  /*3370*/  UTMASTG.2D [UR4], [UR8] ;  /* 0x00000004080073b5 */ /* 0x0005e40008008000 */
[----:B--2---:R0:W-:Y:S02]  /*3380*/  UTMACMDFLUSH ;  /* 0x00000000000079b7 */ /* 0x0041e40000000000 */
.L_x_48:
[----:B------:R-:W-:Y:S05]  /*3390*/  BSYNC.RECONVERGENT B0 ;  /* 0x0000000000007941 */ /* 0x000fea0003800200 */
.L_x_47:
[----:B------:R-:W-:Y:S05]  /*33a0*/  @P1 BRA `(.L_x_49) ;  /* 0x0000000000041947 */ /* 0x000fea0003800000 */
[----:B------:R-:W-:-:S04]  /*33b0*/  DEPBAR.LE SB0, 0x1 ;  /* 0x000080400000791a */ /* 0x000fc80000000000 */
.L_x_49:
[----:B------:R-:W-:Y:S01]  /*33c0*/  BAR.SYNC.DEFER_BLOCKING 0x8, 0x80 ;  /* 0x0202000000007b1d */ /* 0x000fe20000010000 */
[----:B------:R-:W-:-:S04]  /*33d0*/  LOP3.LUT R53, R23, 0x1, RZ, 0xc0, !PT ;  /* 0x0000000117357812 */ /* 0x000fc800078ec0ff */
[----:B------:R-:W-:Y:S01]  /*33e0*/  LOP3.LUT R23, R53, 0x1, RZ, 0x3c, !PT ;  /* 0x0000000135177812 */ /* 0x000fe200078e3cff */
[----:B-1----:R-:W1:Y:S04]  /*33f0*/  LDTM.x8 R12, tmem[UR7+0x20] ;  /* 0x00002007000c79ee */ /* 0x002e6800081c0000 */
[C---:B------:R-:W-:Y:S02]  /*3400*/  IMAD R34, R23.reuse, 0x2000, R30 ;  /* 0x0000200017227824 */ /* 0x040fe400078e021e */
[----:B------:R-:W-:Y:S02]  /*3410*/  IMAD R50, R23, 0x2000, R0 ;  /* 0x0000200017327824 */ /* 0x000fe400078e0200 */
[----:B------:R-:W-:-:S04]  /*3420*/  IMAD R34, R29, 0x80, R34 ;  /* 0x000000801d227824 */ /* 0x000fc800078e0222 */
[--C-:B------:R-:W-:Y:S02]  /*3430*/  IMAD R37, R28, 0x10, R34.reuse ;  /* 0x000000101c257824 */ /* 0x100fe400078e0222 */
[--C-:B------:R-:W-:Y:S02]  /*3440*/  IMAD R35, R27, 0x10, R34.reuse ;  /* 0x000000101b237824 */ /* 0x100fe400078e0222 */
[C---:B------:R-:W-:Y:S01]  /*3450*/  IMAD.IADD R37, R0.reuse, 0x1, R37 ;  /* 0x0000000100257824 */ /* 0x040fe200078e0225 */
[----:B------:R-:W-:Y:S01]  /*3460*/  NOP ;  /* 0x0000000000007918 */ /* 0x000fe20000000000 */
[----:B-1----:R-:W1:Y:S01]  /*3470*/  LDTM.x8 R4, tmem[UR7+0x28] ;  /* 0x00002807000479ee */ /* 0x002e6200081c0000 */
[----:B------:R-:W-:Y:S02]  /*3480*/  IMAD.IADD R35, R0, 0x1, R35 ;  /* 0x0000000100237824 */ /* 0x000fe400078e0223 */
[--C-:B------:R-:W-:Y:S02]  /*3490*/  IMAD R39, R26, 0x10, R34.reuse ;  /* 0x000000101a277824 */ /* 0x100fe400078e0222 */
[----:B------:R-:W-:Y:S01]  /*34a0*/  IMAD R51, R25, 0x10, R34 ;  /* 0x0000001019337824 */ /* 0x000fe200078e0222 */
[----:B------:R-:W-:Y:S01]  /*34b0*/  F2FP.BF16.F32.PACK_AB R44, R13, R12 ;  /* 0x0000000c0d2c723e */ /* 0x000fe200000010ff */
[C---:B------:R-:W-:Y:S01]  /*34c0*/  IMAD.IADD R39, R0.reuse, 0x1, R39 ;  /* 0x0000000100277824 */ /* 0x040fe200078e0227 */
[----:B------:R-:W-:Y:S01]  /*34d0*/  F2FP.BF16.F32.PACK_AB R45, R15, R14 ;  /* 0x0000000e0f2d723e */ /* 0x000fe200000010ff */
[----:B------:R-:W-:Y:S01]  /*34e0*/  IMAD.IADD R51, R0, 0x1, R51 ;  /* 0x0000000100337824 */ /* 0x000fe200078e0233 */
[----:B------:R-:W-:-:S02]  /*34f0*/  F2FP.BF16.F32.PACK_AB R46, R17, R16 ;  /* 0x00000010112e723e */ /* 0x000fc400000010ff */
[----:B------:R-:W-:-:S05]  /*3500*/  F2FP.BF16.F32.PACK_AB R47, R19, R18 ;  /* 0x00000012132f723e */ /* 0x000fca00000010ff */
[----:B------:R2:W-:Y:S01]  /*3510*/  STS.128 [R37], R44 ;  /* 0x0000002c25007388 */ /* 0x0005e20000000c00 */
[----:B------:R-:W-:Y:S01]  /*3520*/  NOP ;  /* 0x0000000000007918 */ /* 0x000fe20000000000 */
[----:B-1----:R-:W1:Y:S01]  /*3530*/  LDTM.x8 R12, tmem[UR7+0x30] ;  /* 0x00003007000c79ee */ /* 0x002e6200081c0000 */
[----:B------:R-:W-:Y:S02]  /*3540*/  F2FP.BF16.F32.PACK_AB R40, R5, R4 ;  /* 0x000000040528723e */ /* 0x000fe400000010ff */
[----:B------:R-:W-:Y:S02]  /*3550*/  F2FP.BF16.F32.PACK_AB R41, R7, R6 ;  /* 0x000000060729723e */ /* 0x000fe400000010ff */
[----:B------:R-:W-:Y:S02]  /*3560*/  F2FP.BF16.F32.PACK_AB R42, R9, R8 ;  /* 0x00000008092a723e */ /* 0x000fe400000010ff */
        /* <DEDUP_REMOVED lines=10> */
[----:B-1----:R-:W-:Y:S02]  /*3610*/  F2FP.BF16.F32.PACK_AB R4, R5, R4 ;  /* 0x000000040504723e */ /* 0x002fe400000010ff */
[----:B------:R-:W-:Y:S02]  /*3620*/  F2FP.BF16.F32.PACK_AB R5, R7, R6 ;  /* 0x000000060705723e */ /* 0x000fe400000010ff */
[----:B------:R-:W-:Y:S02]  /*3630*/  F2FP.BF16.F32.PACK_AB R6, R9, R8 ;  /* 0x000000080906723e */ /* 0x000fe400000010ff */
[----:B------:R-:W-:-:S05]  /*3640*/  F2FP.BF16.F32.PACK_AB R7, R11, R10 ;  /* 0x0000000a0b07723e */ /* 0x000fca00000010ff */
[----:B------:R2:W-:Y:S01]  /*3650*/  STS.128 [R51], R4 ;  /* 0x0000000433007388 */ /* 0x0005e20000000c00 */
[----:B------:R1:W-:Y:S06]  /*3660*/  MEMBAR.ALL.CTA ;  /* 0x0000000000007992 */ /* 0x0003ec0000008000 */
[----:B-1----:R-:W1:Y:S02]  /*3670*/  FENCE.VIEW.ASYNC.S ;  /* 0x00000000000073c6 */ /* 0x002e640000000000 */
[----:B-1----:R-:W-:Y:S06]  /*3680*/  BAR.SYNC.DEFER_BLOCKING 0x8, 0x80 ;  /* 0x0202000000007b1d */ /* 0x002fec0000010000 */
[----:B------:R-:W-:Y:S05]  /*3690*/  @P1 BRA `(.L_x_50) ;  /* 0x0000000000381947 */ /* 0x000fea0003800000 */
[----:B------:R-:W-:Y:S01]  /*36a0*/  ELECT P2, URZ, PT ;  /* 0x0000000000ff782f */ /* 0x000fe20003840000 */
[----:B------:R-:W-:-:S12]  /*36b0*/  BSSY.RECONVERGENT B0, `(.L_x_51) ;  /* 0x000000b000007945 */ /* 0x000fd80003800200 */
[----:B------:R-:W-:Y:S05]  /*36c0*/  @!P2 BRA `(.L_x_52) ;  /* 0x000000000024a947 */ /* 0x000fea0003800000 */
[----:B------:R-:W1:Y:S01]  /*36d0*/  LDCU.64 UR8, c[0x0][0x348] ;  /* 0x00006900ff0877ac */ /* 0x000e620008000a00 */
[----:B------:R-:W-:Y:S02]  /*36e0*/  R2UR UR5, R32 ;  /* 0x00000000200572ca */ /* 0x000fe400000e0000 */
[----:B------:R-:W-:Y:S02]  /*36f0*/  R2UR UR4, R50 ;  /* 0x00000000320472ca */ /* 0x000fe400000e0000 */
[----:B------:R-:W-:-:S09]  /*3700*/  R2UR UR6, R33 ;  /* 0x00000000210672ca */ /* 0x000fd200000e0000 */
[----:B------:R-:W-:Y:S02]  /*3710*/  UIADD3 UR5, UPT, UPT, UR5, 0x20, URZ ;  /* 0x0000002005057890 */ /* 0x000fe4000fffe0ff */
[----:B-1----:R-:W-:-:S04]  /*3720*/  UIADD3 UR8, UP0, UPT, UR8, 0x240, URZ ;  /* 0x0000024008087890 */ /* 0x002fc8000ff1e0ff */
[----:B------:R-:W-:-:S09]  /*3730*/  UIADD3.X UR9, UPT, UPT, URZ, UR9, URZ, UP0, !UPT ;  /* 0x00000009ff097290 */ /* 0x000fd200087fe4ff */
[----:B------:R1:W-:Y:S02]  /*3740*/  UTMASTG.2D [UR4], [UR8] ;  /* 0x00000004080073b5 */ /* 0x0003e40008008000 */
[----:B-1----:R0:W-:Y:S02]  /*3750*/  UTMACMDFLUSH ;  /* 0x00000000000079b7 */ /* 0x0021e40000000000 */
.L_x_52:
[----:B------:R-:W-:Y:S05]  /*3760*/  BSYNC.RECONVERGENT B0 ;  /* 0x0000000000007941 */ /* 0x000fea0003800200 */
.L_x_51:
[----:B------:R-:W-:-:S04]  /*3770*/  DEPBAR.LE SB0, 0x1 ;  /* 0x000080400000791a */ /* 0x000fc80000000000 */
.L_x_50:
[----:B------:R-:W-:Y:S01]  /*3780*/  BAR.SYNC.DEFER_BLOCKING 0x8, 0x80 ;  /* 0x0202000000007b1d */ /* 0x000fe20000010000 */
[C---:B------:R-:W-:Y:S02]  /*3790*/  IMAD R38, R53.reuse, 0x2000, R30 ;  /* 0x0000200035267824 */ /* 0x040fe400078e021e */
[----:B------:R-:W-:Y:S02]  /*37a0*/  IMAD R48, R53, 0x2000, R0 ;  /* 0x0000200035307824 */ /* 0x000fe400078e0200 */
[----:B------:R-:W-:Y:S01]  /*37b0*/  IMAD R38, R29, 0x80, R38 ;  /* 0x000000801d267824 */ /* 0x000fe200078e0226 */
[----:B--2---:R-:W1:Y:S03]  /*37c0*/  LDTM.x8 R12, tmem[UR7+0x40] ;  /* 0x00004007000c79ee */ /* 0x004e6600081c0000 */
[----:B------:R-:W-:-:S04]  /*37d0*/  IMAD R49, R25, 0x10, R38 ;  /* 0x0000001019317824 */ /* 0x000fc800078e0226 */
[----:B------:R-:W-:Y:S01]  /*37e0*/  IMAD.IADD R49, R0, 0x1, R49 ;  /* 0x0000000100317824 */ /* 0x000fe200078e0231 */
[----:B------:R-:W-:Y:S01]  /*37f0*/  NOP ;  /* 0x0000000000007918 */ /* 0x000fe20000000000 */
[----:B-1----:R-:W1:Y:S01]  /*3800*/  LDTM.x8 R4, tmem[UR7+0x48] ;  /* 0x00004807000479ee */ /* 0x002e6200081c0000 */
[----:B------:R-:W-:Y:S01]  /*3810*/  F2FP.BF16.F32.PACK_AB R44, R13, R12 ;  /* 0x0000000c0d2c723e */ /* 0x000fe200000010ff */
[----:B------:R-:W-:Y:S01]  /*3820*/  IMAD R13, R28, 0x10, R38 ;  /* 0x000000101c0d7824 */ /* 0x000fe200078e0226 */
[----:B------:R-:W-:Y:S02]  /*3830*/  F2FP.BF16.F32.PACK_AB R45, R15, R14 ;  /* 0x0000000e0f2d723e */ /* 0x000fe400000010ff */
[----:B------:R-:W-:Y:S01]  /*3840*/  F2FP.BF16.F32.PACK_AB R46, R17, R16 ;  /* 0x00000010112e723e */ /* 0x000fe200000010ff */
[----:B------:R-:W-:Y:S01]  /*3850*/  IMAD.IADD R36, R0, 0x1, R13 ;  /* 0x0000000100247824 */ /* 0x000fe200078e020d */
[----:B------:R-:W-:-:S05]  /*3860*/  F2FP.BF16.F32.PACK_AB R47, R19, R18 ;  /* 0x00000012132f723e */ /* 0x000fca00000010ff */
[----:B------:R2:W-:Y:S01]  /*3870*/  STS.128 [R36], R44 ;  /* 0x0000002c24007388 */ /* 0x0005e20000000c00 */
        /* <DEDUP_REMOVED lines=11> */
[----:B------:R-:W-:Y:S02]  /*3930*/  F2FP.BF16.F32.PACK_AB R12, R13, R12 ;  /* 0x0000000c0d0c723e */ /* 0x000fe400000010ff */
[----:B------:R-:W-:Y:S02]  /*3940*/  F2FP.BF16.F32.PACK_AB R13, R15, R14 ;  /* 0x0000000e0f0d723e */ /* 0x000fe400000010ff */
[----:B------:R-:W-:Y:S01]  /*3950*/  F2FP.BF16.F32.PACK_AB R14, R17, R16 ;  /* 0x00000010110e723e */ /* 0x000fe200000010ff */
[----:B------:R-:W-:Y:S01]  /*3960*/  IMAD R17, R26, 0x10, R38 ;  /* 0x000000101a117824 */ /* 0x000fe200078e0226 */
[----:B------:R-:W-:-:S03]  /*3970*/  F2FP.BF16.F32.PACK_AB R15, R19, R18 ;  /* 0x00000012130f723e */ /* 0x000fc600000010ff */
[----:B------:R-:W-:-:S05]  /*3980*/  IMAD.IADD R38, R0, 0x1, R17 ;  /* 0x0000000100267824 */ /* 0x000fca00078e0211 */
        /* <DEDUP_REMOVED lines=23> */
.L_x_55:
[----:B------:R-:W-:Y:S05]  /*3b00*/  BSYNC.RECONVERGENT B0 ;  /* 0x0000000000007941 */ /* 0x000fea0003800200 */
.L_x_54:
[----:B------:R-:W-:-:S04]  /*3b10*/  DEPBAR.LE SB0, 0x1 ;  /* 0x000080400000791a */ /* 0x000fc80000000000 */
.L_x_53:
[----:B------:R-:W-:Y:S06]  /*3b20*/  BAR.SYNC.DEFER_BLOCKING 0x8, 0x80 ;  /* 0x0202000000007b1d */ /* 0x000fec0000010000 */
[----:B--2---:R-:W1:Y:S01]  /*3b30*/  LDTM.x8 R12, tmem[UR7+0x60] ;  /* 0x00006007000c79ee */ /* 0x004e6200081c0000 */
[----:B------:R-:W-:Y:S01]  /*3b40*/  NOP ;  /* 0x0000000000007918 */ /* 0x000fe20000000000 */
[----:B-1----:R-:W1:Y:S01]  /*3b50*/  LDTM.x8 R4, tmem[UR7+0x68] ;  /* 0x00006807000479ee */ /* 0x002e6200081c0000 */
[----:B------:R-:W-:Y:S02]  /*3b60*/  F2FP.BF16.F32.PACK_AB R44, R13, R12 ;  /* 0x0000000c0d2c723e */ /* 0x000fe400000010ff */
[----:B------:R-:W-:-:S02]  /*3b70*/  F2FP.BF16.F32.PACK_AB R45, R15, R14 ;  /* 0x0000000e0f2d723e */ /* 0x000fc400000010ff */
        /* <DEDUP_REMOVED lines=39> */
.L_x_58:
[----:B------:R-:W-:Y:S05]  /*3df0*/  BSYNC.RECONVERGENT B0 ;  /* 0x0000000000007941 */ /* 0x000fea0003800200 */
.L_x_57:
[----:B------:R-:W-:-:S04]  /*3e00*/  DEPBAR.LE SB0, 0x1 ;  /* 0x000080400000791a */ /* 0x000fc80000000000 */
.L_x_56:
        /* <DEDUP_REMOVED lines=45> */
.L_x_61:
[----:B------:R-:W-:Y:S05]  /*40e0*/  BSYNC.RECONVERGENT B0 ;  /* 0x0000000000007941 */ /* 0x000fea0003800200 */
.L_x_60:
[----:B------:R-:W-:-:S04]  /*40f0*/  DEPBAR.LE SB0, 0x1 ;  /* 0x000080400000791a */ /* 0x000fc80000000000 */
.L_x_59:
        /* <DEDUP_REMOVED lines=45> */
.L_x_64:
[----:B------:R-:W-:Y:S05]  /*43d0*/  BSYNC.RECONVERGENT B0 ;  /* 0x0000000000007941 */ /* 0x000fea0003800200 */
.L_x_63:
[----:B------:R-:W-:-:S04]  /*43e0*/  DEPBAR.LE SB0, 0x1 ;  /* 0x000080400000791a */ /* 0x000fc80000000000 */
.L_x_62:
[----:B------:R-:W-:Y:S01]  /*43f0*/  BAR.SYNC.DEFER_BLOCKING 0x8, 0x80 ;  /* 0x0202000000007b1d */ /* 0x000fe20000010000 */
[----:B------:R-:W-:-:S05]  /*4400*/  VIADD R2, R2, 0x334a0 ;  /* 0x000334a002027836 */ /* 0x000fca0000000000 */
[----:B------:R-:W-:Y:S01]  /*4410*/  PRMT R2, RZ, 0x654, R2 ;  /* 0x00000654ff027816 */ /* 0x000fe20000000002 */
[----:B--2---:R-:W1:Y:S01]  /*4420*/  LDTM.x8 R12, tmem[UR7+0xc0] ;  /* 0x0000c007000c79ee */ /* 0x004e6200081c0000 */
        /* <DEDUP_REMOVED lines=27> */
[----:B------:R-:W-:Y:S01]  /*45e0*/  NOP ;  /* 0x0000000000007918 */ /* 0x000fe20000000000 */
[----:B------:R2:W-:Y:S01]  /*45f0*/  SYNCS.ARRIVE.TRANS64.RED.A1T0 RZ, [R2+URZ], RZ ;  /* 0x000000ff02ff79a7 */ /* 0x0005e200081004ff */
        /* <DEDUP_REMOVED lines=16> */
.L_x_66:
[----:B------:R-:W-:Y:S05]  /*4700*/  BSYNC.RECONVERGENT B0 ;  /* 0x0000000000007941 */ /* 0x000fea0003800200 */
.L_x_65:
[----:B------:R-:W-:Y:S02]  /*4710*/  IADD3 R24, PT, PT, R24, 0x86, RZ ;  /* 0x0000008618187810 */ /* 0x000fe40007ffe0ff */
[----:B------:R-:W-:Y:S01]  /*4720*/  IADD3 R31, PT, PT, R31, 0x86, RZ ;  /* 0x000000861f1f7810 */ /* 0x000fe20007ffe0ff */
[----:B------:R-:W-:Y:S06]  /*4730*/  @P0 BRA `(.L_x_67) ;  /* 0xffffffe400800947 */ /* 0x000fec000383ffff */
.L_x_44:
[----:B------:R-:W-:-:S13]  /*4740*/  ISETP.NE.AND P0, PT, R3, 0x3, PT ;  /* 0x000000030300780c */ /* 0x000fda0003f05270 */
[----:B------:R-:W-:Y:S05]  /*4750*/  @P0 EXIT ;  /* 0x000000000000094d */ /* 0x000fea0003800000 */
[----:B------:R-:W-:Y:S05]  /*4760*/  WARPSYNC.ALL ;  /* 0x0000000000007948 */ /* 0x000fea0003800000 */
[----:B------:R-:W-:Y:S01]  /*4770*/  NOP ;  /* 0x0000000000007918 */ /* 0x000fe20000000000 */
[----:B------:R-:W1:Y:S01]  /*4780*/  S2UR UR5, SR_CgaCtaId ;  /* 0x00000000000579c3 */ /* 0x000e620000008800 */
[----:B------:R-:W-:Y:S02]  /*4790*/  UMOV UR4, 0x50 ;  /* 0x0000005000047882 */ /* 0x000fe40000000000 */
[----:B-1----:R-:W-:-:S09]  /*47a0*/  ULEA UR5, UR5, UR4, 0x18 ;  /* 0x0000000405057291 */ /* 0x002fd2000f8ec0ff */
[----:B--2---:R-:W1:Y:S02]  /*47b0*/  LDS R2, [UR5] ;  /* 0x00000005ff027984 */ /* 0x004e640008000800 */
[----:B-1----:R-:W-:-:S04]  /*47c0*/  LOP3.LUT R0, R2, 0xffff, RZ, 0xc0, !PT ;  /* 0x0000ffff02007812 */ /* 0x002fc800078ec0ff */
[----:B------:R-:W-:-:S13]  /*47d0*/  ISETP.NE.AND P0, PT, R0, 0xffff, PT ;  /* 0x0000ffff0000780c */ /* 0x000fda0003f05270 */
[----:B------:R-:W-:Y:S05]  /*47e0*/  @P0 BRA `(.L_x_68) ;  /* 0x0000000000480947 */ /* 0x000fea0003800000 */
[----:B------:R-:W-:-:S04]  /*47f0*/  SHF.R.U32.HI R0, RZ, 0x10, R2 ;  /* 0x00000010ff007819 */ /* 0x000fc80000011602 */
[----:B------:R-:W-:-:S04]  /*4800*/  LOP3.LUT R0, R0, 0x1, RZ, 0xc0, !PT ;  /* 0x0000000100007812 */ /* 0x000fc800078ec0ff */
[----:B------:R-:W-:-:S13]  /*4810*/  ISETP.NE.AND P0, PT, R0, 0x1, PT ;  /* 0x000000010000780c */ /* 0x000fda0003f05270 */
[----:B------:R-:W-:Y:S05]  /*4820*/  @P0 BRA `(.L_x_69) ;  /* 0x00000000002c0947 */ /* 0x000fea0003800000 */
[----:B------:R-:W1:Y:S01]  /*4830*/  S2R R0, SR_LANEID ;  /* 0x0000000000007919 */ /* 0x000e620000000000 */
[----:B------:R-:W-:Y:S01]  /*4840*/  IMAD.MOV.U32 R2, RZ, RZ, -0x20000 ;  /* 0xfffe0000ff027424 */ /* 0x000fe200078e00ff */
[----:B------:R-:W-:Y:S02]  /*4850*/  VOTEU.ANY UR6, UPT, PT ;  /* 0x0000000000067886 */ /* 0x000fe400038e0100 */
[----:B------:R-:W-:Y:S01]  /*4860*/  UFLO.U32 UR6, UR6 ;  /* 0x00000006000672bd */ /* 0x000fe200080e0000 */
[----:B------:R-:W2:Y:S05]  /*4870*/  REDUX UR4, R2 ;  /* 0x00000000020473c4 */ /* 0x000eaa0000000000 */
[----:B-1----:R-:W-:-:S02]  /*4880*/  ISETP.EQ.U32.AND P0, PT, R0, UR6, PT ;  /* 0x0000000600007c0c */ /* 0x002fc4000bf02070 */
[----:B--2---:R-:W-:Y:S01]  /*4890*/  MOV R0, UR4 ;  /* 0x0000000400007c02 */ /* 0x004fe20008000f00 */
[----:B------:R-:W-:-:S05]  /*48a0*/  UMOV UR4, 0xfffe0000 ;  /* 0xfffe000000047882 */ /* 0x000fca0000000000 */
[----:B------:R1:W-:Y:S05]  /*48b0*/  UTCATOMSWS.AND URZ, UR4 ;  /* 0x0000000400ff79e3 */ /* 0x0003ea0008000000 */
[----:B------:R1:W-:Y:S01]  /*48c0*/  @P0 ATOMS.AND RZ, [UR5], R0 ;  /* 0x00000000ffff098c */ /* 0x0003e2000a800005 */
[----:B------:R-:W-:Y:S05]  /*48d0*/  BRA `(.L_x_70) ;  /* 0x0000000000147947 */ /* 0x000fea0003800000 */
.L_x_69:
[----:B------:R-:W-:Y:S02]  /*48e0*/  MOV R2, 0x4900 ;  /* 0x0000490000027802 */ /* 0x000fe40000000f00 */
[----:B------:R-:W-:Y:S05]  /*48f0*/  CALL.REL.NOINC `($__internal_0_$__cuda_sm10x_tcgen05_guardrail_trap_col_being_dealloced_not_returned_by_alloc) ;  /* 0x00000004003c7944 */ /* 0x000fea0003c00000 */
[----:B------:R-:W-:Y:S05]  /*4900*/  BRA `(.L_x_70) ;  /* 0x0000000000087947 */ /* 0x000fea0003800000 */
.L_x_68:
[----:B------:R-:W-:Y:S02]  /*4910*/  MOV R2, 0x4930 ;  /* 0x0000493000027802 */ /* 0x000fe40000000f00 */
[----:B------:R-:W-:Y:S05]  /*4920*/  CALL.REL.NOINC `($__internal_2_$__cuda_sm10x_tcgen05_guardrail_trap_unallocated_columns_being_dealloced) ;  /* 0x0000000400487944 */ /* 0x000fea0003c00000 */
.L_x_70:
[----:B------:R-:W-:Y:S01]  /*4930*/  NOP ;  /* 0x0000000000007918 */ /* 0x000fe20000000000 */
[----:B-1----:R-:W-:Y:S05]  /*4940*/  EXIT ;  /* 0x000000000000794d */ /* 0x002fea0003800000 */
.L_x_13:
[----:B------:R-:W-:-:S07]  /*4950*/  MOV R7, R6 ;  /* 0x0000000600077202 */ /* 0x000fce0000000f00 */
.L_x_71:
[----:B-1----:R1:W2:Y:S02]  /*4960*/  SYNCS.PHASECHK.TRANS64.TRYWAIT P0, [R3+URZ], R7 ;  /* 0x00000007030075a7 */ /* 0x0022a400080011ff */
[----:B--2---:R-:W-:Y:S05]  /*4970*/  @!P0 NANOSLEEP.SYNCS 0x989680 ;  /* 0x009896800000895d */ /* 0x004fea0003900000 */
[----:B------:R-:W2:Y:S02]  /*4980*/  @!P0 SYNCS.PHASECHK.TRANS64 P0, [R3+URZ], R7 ;  /* 0x00000007030085a7 */ /* 0x000ea400080010ff */
[----:B--2---:R-:W-:Y:S05]  /*4990*/  @!P0 BRA `(.L_x_71) ;  /* 0xfffffffc00f08947 */ /* 0x004fea000383ffff */
[----:B------:R-:W-:Y:S05]  /*49a0*/  BRA `(.L_x_12) ;  /* 0xffffffbc00787947 */ /* 0x000fea000383ffff */
.L_x_16:
[----:B------:R-:W-:-:S07]  /*49b0*/  MOV R3, R2 ;  /* 0x0000000200037202 */ /* 0x000fce0000000f00 */
.L_x_72:
[----:B-1----:R1:W2:Y:S02]  /*49c0*/  SYNCS.PHASECHK.TRANS64.TRYWAIT P0, [R7+URZ], R3 ;  /* 0x00000003070075a7 */ /* 0x0022a400080011ff */
[----:B--2---:R-:W-:Y:S05]  /*49d0*/  @!P0 NANOSLEEP.SYNCS 0x989680 ;  /* 0x009896800000895d */ /* 0x004fea0003900000 */
[----:B------:R-:W2:Y:S02]  /*49e0*/  @!P0 SYNCS.PHASECHK.TRANS64 P0, [R7+URZ], R3 ;  /* 0x00000003070085a7 */ /* 0x000ea400080010ff */
[----:B--2---:R-:W-:Y:S05]  /*49f0*/  @!P0 BRA `(.L_x_72) ;  /* 0xfffffffc00f08947 */ /* 0x004fea000383ffff */
[----:B------:R-:W-:Y:S05]  /*4a00*/  BRA `(.L_x_15) ;  /* 0xffffffbc00e07947 */ /* 0x000fea000383ffff */
.L_x_24:
[----:B------:R-:W-:-:S07]  /*4a10*/  MOV R4, R5 ;  /* 0x0000000500047202 */ /* 0x000fce0000000f00 */
.L_x_73:
[----:B-1----:R1:W2:Y:S02]  /*4a20*/  SYNCS.PHASECHK.TRANS64.TRYWAIT P0, [R2+URZ+0x33400], R5 ;  /* 0x03340005020075a7 */ /* 0x0022a400080011ff */
[----:B--2---:R-:W-:Y:S05]  /*4a30*/  @!P0 NANOSLEEP.SYNCS 0x989680 ;  /* 0x009896800000895d */ /* 0x004fea0003900000 */
[----:B------:R-:W2:Y:S02]  /*4a40*/  @!P0 SYNCS.PHASECHK.TRANS64 P0, [R2+URZ+0x33400], R5 ;  /* 0x03340005020085a7 */ /* 0x000ea400080010ff */
[----:B--2---:R-:W-:Y:S05]  /*4a50*/  @!P0 BRA `(.L_x_73) ;  /* 0xfffffffc00f08947 */ /* 0x004fea000383ffff */
[----:B------:R-:W-:Y:S05]  /*4a60*/  BRA `(.L_x_74) ;  /* 0xffffffc400187947 */ /* 0x000fea000383ffff */
.L_x_29:
[----:B------:R-:W-:Y:S02]  /*4a70*/  MOV R8, UR10 ;  /* 0x0000000a00087c02 */ /* 0x000fe40008000f00 */
[----:B------:R-:W-:Y:S02]  /*4a80*/  MOV R9, UR10 ;  /* 0x0000000a00097c02 */ /* 0x000fe40008000f00 */
[----:B------:R-:W-:-:S07]  /*4a90*/  MOV R4, UR8 ;  /* 0x0000000800047c02 */ /* 0x000fce0008000f00 */
.L_x_75:
[----:B-1----:R1:W2:Y:S02]  /*4aa0*/  SYNCS.PHASECHK.TRANS64.TRYWAIT P1, [R4+URZ+0x334a0], R9 ;  /* 0x0334a009040075a7 */ /* 0x0022a400080211ff */
[----:B--2---:R-:W-:Y:S05]  /*4ab0*/  @!P1 NANOSLEEP.SYNCS 0x989680 ;  /* 0x009896800000995d */ /* 0x004fea0003900000 */
[----:B------:R-:W2:Y:S02]  /*4ac0*/  @!P1 SYNCS.PHASECHK.TRANS64 P1, [R4+URZ+0x334a0], R9 ;  /* 0x0334a009040095a7 */ /* 0x000ea400080210ff */
[----:B--2---:R-:W-:Y:S05]  /*4ad0*/  @!P1 BRA `(.L_x_75) ;  /* 0xfffffffc00f09947 */ /* 0x004fea000383ffff */
[----:B------:R-:W-:Y:S05]  /*4ae0*/  BRA `(.L_x_76) ;  /* 0xffffffc800b47947 */ /* 0x000fea000383ffff */
.L_x_30:
[----:B------:R-:W-:Y:S02]  /*4af0*/  MOV R5, UR11 ;  /* 0x0000000b00057c02 */ /* 0x000fe40008000f00 */
[----:B------:R-:W-:Y:S07]  /*4b00*/  MOV R8, R9 ;  /* 0x0000000900087202 */ /* 0x000fee0000000f00 */
.L_x_77:
[----:B-1----:R1:W2:Y:S02]  /*4b10*/  SYNCS.PHASECHK.TRANS64.TRYWAIT P1, [R5+URZ+0x33460], R9 ;  /* 0x03346009050075a7 */ /* 0x0022a400080211ff */
[----:B--2---:R-:W-:Y:S05]  /*4b20*/  @!P1 NANOSLEEP.SYNCS 0x989680 ;  /* 0x009896800000995d */ /* 0x004fea0003900000 */
[----:B------:R-:W2:Y:S02]  /*4b30*/  @!P1 SYNCS.PHASECHK.TRANS64 P1, [R5+URZ+0x33460], R9 ;  /* 0x03346009050095a7 */ /* 0x000ea400080210ff */
[----:B--2---:R-:W-:Y:S05]  /*4b40*/  @!P1 BRA `(.L_x_77) ;  /* 0xfffffffc00f09947 */ /* 0x004fea000383ffff */
[----:B------:R-:W-:Y:S05]  /*4b50*/  BRA `(.L_x_78) ;  /* 0xffffffc800b87947 */ /* 0x000fea000383ffff */
.L_x_32:
[----:B------:R-:W-:Y:S02]  /*4b60*/  MOV R5, UR14 ;  /* 0x0000000e00057c02 */ /* 0x000fe40008000f00 */
[----:B------:R-:W-:Y:S07]  /*4b70*/  MOV R8, R9 ;  /* 0x0000000900087202 */ /* 0x000fee0000000f00 */
.L_x_79:
[----:B-1----:R1:W2:Y:S02]  /*4b80*/  SYNCS.PHASECHK.TRANS64.TRYWAIT P1, [R5+URZ+0x33460], R9 ;  /* 0x03346009050075a7 */ /* 0x0022a400080211ff */
[----:B--2---:R-:W-:Y:S05]  /*4b90*/  @!P1 NANOSLEEP.SYNCS 0x989680 ;  /* 0x009896800000995d */ /* 0x004fea0003900000 */
[----:B------:R-:W2:Y:S02]  /*4ba0*/  @!P1 SYNCS.PHASECHK.TRANS64 P1, [R5+URZ+0x33460], R9 ;  /* 0x03346009050095a7 */ /* 0x000ea400080210ff */
[----:B--2---:R-:W-:Y:S05]  /*4bb0*/  @!P1 BRA `(.L_x_79) ;  /* 0xfffffffc00f09947 */ /* 0x004fea000383ffff */
[----:B------:R-:W-:Y:S05]  /*4bc0*/  BRA `(.L_x_80) ;  /* 0xffffffcc00947947 */ /* 0x000fea000383ffff */
.L_x_37:
[-C--:B------:R-:W-:Y:S02]  /*4bd0*/  MOV R22, R4.reuse ;  /* 0x0000000400167202 */ /* 0x080fe40000000f00 */
[----:B------:R-:W-:Y:S07]  /*4be0*/  MOV R23, R4 ;  /* 0x0000000400177202 */ /* 0x000fee0000000f00 */
.L_x_81:
[----:B-1----:R1:W2:Y:S02]  /*4bf0*/  SYNCS.PHASECHK.TRANS64.TRYWAIT P0, [R17+URZ+0x30], R23 ;  /* 0x00003017110075a7 */ /* 0x0022a400080011ff */
[----:B--2---:R-:W-:Y:S05]  /*4c00*/  @!P0 NANOSLEEP.SYNCS 0x989680 ;  /* 0x009896800000895d */ /* 0x004fea0003900000 */
[----:B------:R-:W2:Y:S02]  /*4c10*/  @!P0 SYNCS.PHASECHK.TRANS64 P0, [R17+URZ+0x30], R23 ;  /* 0x00003017110085a7 */ /* 0x000ea400080010ff */
[----:B--2---:R-:W-:Y:S05]  /*4c20*/  @!P0 BRA `(.L_x_81) ;  /* 0xfffffffc00f08947 */ /* 0x004fea000383ffff */
[----:B------:R-:W-:Y:S05]  /*4c30*/  BRA `(.L_x_82) ;  /* 0xffffffd400387947 */ /* 0x000fea000383ffff */
.L_x_38:
[-C--:B------:R-:W-:Y:S02]  /*4c40*/  MOV R26, R19.reuse ;  /* 0x00000013001a7202 */ /* 0x080fe40000000f00 */
[----:B------:R-:W-:Y:S07]  /*4c50*/  MOV R27, R19 ;  /* 0x00000013001b7202 */ /* 0x000fee0000000f00 */
.L_x_83:
[----:B-1----:R1:W2:Y:S02]  /*4c60*/  SYNCS.PHASECHK.TRANS64.TRYWAIT P0, [R28+URZ+0x30], R27 ;  /* 0x0000301b1c0075a7 */ /* 0x0022a400080011ff */
[----:B--2---:R-:W-:Y:S05]  /*4c70*/  @!P0 NANOSLEEP.SYNCS 0x989680 ;  /* 0x009896800000895d */ /* 0x004fea0003900000 */
[----:B------:R-:W2:Y:S02]  /*4c80*/  @!P0 SYNCS.PHASECHK.TRANS64 P0, [R28+URZ+0x30], R27 ;  /* 0x0000301b1c0085a7 */ /* 0x000ea400080010ff */
[----:B--2---:R-:W-:Y:S05]  /*4c90*/  @!P0 BRA `(.L_x_83) ;  /* 0xfffffffc00f08947 */ /* 0x004fea000383ffff */
[----:B------:R-:W-:Y:S05]  /*4ca0*/  BRA `(.L_x_84) ;  /* 0xffffffd800147947 */ /* 0x000fea000383ffff */
.L_x_39:
[-C--:B-1----:R-:W-:Y:S02]  /*4cb0*/  MOV R28, R19.reuse ;  /* 0x00000013001c7202 */ /* 0x082fe40000000f00 */
[----:B------:R-:W-:Y:S07]  /*4cc0*/  MOV R29, R19 ;  /* 0x00000013001d7202 */ /* 0x000fee0000000f00 */
.L_x_85:
[----:B-1----:R1:W2:Y:S02]  /*4cd0*/  SYNCS.PHASECHK.TRANS64.TRYWAIT P1, [R26+URZ+0x30], R29 ;  /* 0x0000301d1a0075a7 */ /* 0x0022a400080211ff */
[----:B--2---:R-:W-:Y:S05]  /*4ce0*/  @!P1 NANOSLEEP.SYNCS 0x989680 ;  /* 0x009896800000995d */ /* 0x004fea0003900000 */
[----:B------:R-:W2:Y:S02]  /*4cf0*/  @!P1 SYNCS.PHASECHK.TRANS64 P1, [R26+URZ+0x30], R29 ;  /* 0x0000301d1a0095a7 */ /* 0x000ea400080210ff */
[----:B--2---:R-:W-:Y:S05]  /*4d00*/  @!P1 BRA `(.L_x_85) ;  /* 0xfffffffc00f09947 */ /* 0x004fea000383ffff */
[----:B------:R-:W-:Y:S05]  /*4d10*/  BRA `(.L_x_86) ;  /* 0xffffffd800847947 */ /* 0x000fea000383ffff */
.L_x_40:
[-C--:B------:R-:W-:Y:S02]  /*4d20*/  MOV R26, R7.reuse ;  /* 0x00000007001a7202 */ /* 0x080fe40000000f00 */
[----:B------:R-:W-:Y:S07]  /*4d30*/  MOV R27, R7 ;  /* 0x00000007001b7202 */ /* 0x000fee0000000f00 */
.L_x_87:
[----:B-1----:R1:W2:Y:S02]  /*4d40*/  SYNCS.PHASECHK.TRANS64.TRYWAIT P0, [R28+URZ+0x30], R27 ;  /* 0x0000301b1c0075a7 */ /* 0x0022a400080011ff */
[----:B--2---:R-:W-:Y:S05]  /*4d50*/  @!P0 NANOSLEEP.SYNCS 0x989680 ;  /* 0x009896800000895d */ /* 0x004fea0003900000 */
[----:B------:R-:W2:Y:S02]  /*4d60*/  @!P0 SYNCS.PHASECHK.TRANS64 P0, [R28+URZ+0x30], R27 ;  /* 0x0000301b1c0085a7 */ /* 0x000ea400080010ff */
[----:B--2---:R-:W-:Y:S05]  /*4d70*/  @!P0 BRA `(.L_x_87) ;  /* 0xfffffffc00f08947 */ /* 0x004fea000383ffff */
[----:B------:R-:W-:Y:S05]  /*4d80*/  BRA `(.L_x_88) ;  /* 0xffffffd800d47947 */ /* 0x000fea000383ffff */
.L_x_45:
[----:B------:R-:W-:-:S07]  /*4d90*/  MOV R6, R7 ;  /* 0x0000000700067202 */ /* 0x000fce0000000f00 */
.L_x_89:
[----:B-1----:R1:W2:Y:S02]  /*4da0*/  SYNCS.PHASECHK.TRANS64.TRYWAIT P2, [R2+URZ+0x33490], R7 ;  /* 0x03349007020075a7 */ /* 0x0022a400080411ff */
[----:B--2---:R-:W-:Y:S05]  /*4db0*/  @!P2 NANOSLEEP.SYNCS 0x989680 ;  /* 0x009896800000a95d */ /* 0x004fea0003900000 */
[----:B------:R-:W2:Y:S02]  /*4dc0*/  @!P2 SYNCS.PHASECHK.TRANS64 P2, [R2+URZ+0x33490], R7 ;  /* 0x033490070200a5a7 */ /* 0x000ea400080410ff */
[----:B--2---:R-:W-:Y:S05]  /*4dd0*/  @!P2 BRA `(.L_x_89) ;  /* 0xfffffffc00f0a947 */ /* 0x004fea000383ffff */
[----:B------:R-:W-:Y:S05]  /*4de0*/  BRA `(.L_x_90) ;  /* 0xffffffe000247947 */ /* 0x000fea000383ffff */
        .weak           $__internal_0_$__cuda_sm10x_tcgen05_guardrail_trap_col_being_dealloced_not_returned_by_alloc
        .type           $__internal_0_$__cuda_sm10x_tcgen05_guardrail_trap_col_being_dealloced_not_returned_by_alloc,@function
        .size           $__internal_0_$__cuda_sm10x_tcgen05_guardrail_trap_col_being_dealloced_not_returned_by_alloc,($__internal_1_$__cuda_sm10x_tcgen05_guardrail_trap_phase_invalid_during_alloc - $__internal_0_$__cuda_sm10x_tcgen05_guardrail_trap_col_being_dealloced_not_returned_by_alloc)
$__internal_0_$__cuda_sm10x_tcgen05_guardrail_trap_col_being_dealloced_not_returned_by_alloc:
[----:B------:R-:W-:Y:S05]  /*4df0*/  BPT.TRAP 0x1 ;  /* 0x000000040000795c */ /* 0x000fea0000300000 */
[----:B------:R-:W-:-:S04]  /*4e00*/  HFMA2 R3, -RZ, RZ, 0, 0 ;  /* 0x00000000ff037431 */ /* 0x000fc800000001ff */
[----:B------:R-:W-:Y:S05]  /*4e10*/  RET.REL.NODEC R2 `(_ZN9deep_gemm24sm100_fp8_gemm_1d1d_implILN4cute4UMMA5MajorE0ELS3_0ELj0ELj4096ELj7168ELj128ELj224ELj128ELj1ELj128ELj128ELj64ELj6ELj128ELj128ELj2ELb0ELj134ELNS_8GemmTypeE0ELb0EN7cutlass10bfloat16_tENS_16EpilogueIdentityEEEvPijjj14CUtensorMap_stS9_S9_S9_S9_) ;  /* 0xffffffb002787950 */ /* 0x000fea0003c3ffff */
        .weak           $__internal_1_$__cuda_sm10x_tcgen05_guardrail_trap_phase_invalid_during_alloc
        .type           $__internal_1_$__cuda_sm10x_tcgen05_guardrail_trap_phase_invalid_during_alloc,@function
        .size           $__internal_1_$__cuda_sm10x_tcgen05_guardrail_trap_phase_invalid_during_alloc,($__internal_2_$__cuda_sm10x_tcgen05_guardrail_trap_unallocated_columns_being_dealloced - $__internal_1_$__cuda_sm10x_tcgen05_guardrail_trap_phase_invalid_during_alloc)
$__internal_1_$__cuda_sm10x_tcgen05_guardrail_trap_phase_invalid_during_alloc:
[----:B------:R-:W-:Y:S05]  /*4e20*/  BPT.TRAP 0x1 ;  /* 0x000000040000795c */ /* 0x000fea0000300000 */
[----:B------:R-:W-:-:S04]  /*4e30*/  MOV R3, 0x0 ;  /* 0x0000000000037802 */ /* 0x000fc80000000f00 */
[----:B------:R-:W-:Y:S05]  /*4e40*/  RET.REL.NODEC R2 `(_ZN9deep_gemm24sm100_fp8_gemm_1d1d_implILN4cute4UMMA5MajorE0ELS3_0ELj0ELj4096ELj7168ELj128ELj224ELj128ELj1ELj128ELj128ELj64ELj6ELj128ELj128ELj2ELb0ELj134ELNS_8GemmTypeE0ELb0EN7cutlass10bfloat16_tENS_16EpilogueIdentityEEEvPijjj14CUtensorMap_stS9_S9_S9_S9_) ;  /* 0xffffffb0026c7950 */ /* 0x000fea0003c3ffff */
        .weak           $__internal_2_$__cuda_sm10x_tcgen05_guardrail_trap_unallocated_columns_being_dealloced
        .type           $__internal_2_$__cuda_sm10x_tcgen05_guardrail_trap_unallocated_columns_being_dealloced,@function
        .size           $__internal_2_$__cuda_sm10x_tcgen05_guardrail_trap_unallocated_columns_being_dealloced,($__internal_3_$__cuda_sm20_div_u16 - $__internal_2_$__cuda_sm10x_tcgen05_guardrail_trap_unallocated_columns_being_dealloced)
$__internal_2_$__cuda_sm10x_tcgen05_guardrail_trap_unallocated_columns_being_dealloced:
[----:B------:R-:W-:Y:S05]  /*4e50*/  BPT.TRAP 0x1 ;  /* 0x000000040000795c */ /* 0x000fea0000300000 */
[----:B------:R-:W-:-:S04]  /*4e60*/  HFMA2 R3, -RZ, RZ, 0, 0 ;  /* 0x00000000ff037431 */ /* 0x000fc800000001ff */
[----:B------:R-:W-:Y:S05]  /*4e70*/  RET.REL.NODEC R2 `(_ZN9deep_gemm24sm100_fp8_gemm_1d1d_implILN4cute4UMMA5MajorE0ELS3_0ELj0ELj4096ELj7168ELj128ELj224ELj128ELj1ELj128ELj128ELj64ELj6ELj128ELj128ELj2ELb0ELj134ELNS_8GemmTypeE0ELb0EN7cutlass10bfloat16_tENS_16EpilogueIdentityEEEvPijjj14CUtensorMap_stS9_S9_S9_S9_) ;  /* 0xffffffb002607950 */ /* 0x000fea0003c3ffff */
        .weak           $__internal_3_$__cuda_sm20_div_u16
        .type           $__internal_3_$__cuda_sm20_div_u16,@function
        .size           $__internal_3_$__cuda_sm20_div_u16,(.L_x_95 - $__internal_3_$__cuda_sm20_div_u16)
$__internal_3_$__cuda_sm20_div_u16:
[----:B------:R-:W1:Y:S01]  /*4e80*/  I2F.U16 R13, R35 ;  /* 0x00000023000d7306 */ /* 0x000e620000101000 */
[----:B------:R-:W-:-:S07]  /*4e90*/  IMAD.MOV.U32 R5, RZ, RZ, 0x4b800000 ;  /* 0x4b800000ff057424 */ /* 0x000fce00078e00ff */
[----:B------:R-:W-:Y:S01]  /*4ea0*/  I2F.U16.RZ R12, R12 ;  /* 0x0000000c000c7306 */ /* 0x000fe2000010d000 */
[C---:B-1----:R-:W-:Y:S02]  /*4eb0*/  FSETP.GEU.AND P1, PT, |R13|.reuse, 1.175494350822287508e-38, PT ;  /* 0x008000000d00780b */ /* 0x042fe40003f2e200 */
[----:B------:R-:W-:Y:S02]  /*4ec0*/  FSETP.GT.AND P2, PT, |R13|, 8.50705917302346158658e+37, PT ;  /* 0x7e8000000d00780b */ /* 0x000fe40003f44200 */
[----:B------:R-:W-:Y:S02]  /*4ed0*/  FSEL R5, R5, 1, !P1 ;  /* 0x3f80000005057808 */ /* 0x000fe40004800000 */
[----:B------:R-:W-:Y:S02]  /*4ee0*/  ISETP.NE.U32.AND P1, PT, R35, RZ, PT ;  /* 0x000000ff2300720c */ /* 0x000fe40003f25070 */
[----:B------:R-:W-:-:S05]  /*4ef0*/  FSEL R14, R5, 0.25, !P2 ;  /* 0x3e800000050e7808 */ /* 0x000fca0005000000 */
[----:B------:R-:W-:-:S06]  /*4f00*/  FMUL R5, R13, R14 ;  /* 0x0000000e0d057220 */ /* 0x000fcc0000400000 */
[----:B------:R-:W1:Y:S02]  /*4f10*/  MUFU.RCP R5, R5 ;  /* 0x0000000500057308 */ /* 0x000e640000001000 */
[----:B-1----:R-:W-:Y:S01]  /*4f20*/  FMUL R13, R14, R5 ;  /* 0x000000050e0d7220 */ /* 0x002fe20000400000 */
[----:B------:R-:W-:-:S03]  /*4f30*/  IMAD.MOV.U32 R5, RZ, RZ, 0x0 ;  /* 0x00000000ff057424 */ /* 0x000fc600078e00ff */
[----:B------:R-:W-:-:S04]  /*4f40*/  VIADD R13, R13, 0x2 ;  /* 0x000000020d0d7836 */ /* 0x000fc80000000000 */
[----:B------:R-:W-:-:S04]  /*4f50*/  FMUL.RZ R13, R12, R13 ;  /* 0x0000000d0c0d7220 */ /* 0x000fc8000040c000 */
[----:B------:R-:W1:Y:S02]  /*4f60*/  F2I.U32.TRUNC.NTZ R36, R13 ;  /* 0x0000000d00247305 */ /* 0x000e64000020f000 */
[----:B-1----:R-:W-:Y:S02]  /*4f70*/  LOP3.LUT R36, R36, 0xffff, RZ, 0xc0, !PT ;  /* 0x0000ffff24247812 */ /* 0x002fe400078ec0ff */
[----:B------:R-:W-:Y:S01]  /*4f80*/  @!P1 MOV R36, 0xffffffff ;  /* 0xffffffff00249802 */ /* 0x000fe20000000f00 */
[----:B------:R-:W-:Y:S06]  /*4f90*/  RET.REL.NODEC R4 `(_ZN9deep_gemm24sm100_fp8_gemm_1d1d_implILN4cute4UMMA5MajorE0ELS3_0ELj0ELj4096ELj7168ELj128ELj224ELj128ELj1ELj128ELj128ELj64ELj6ELj128ELj128ELj2ELb0ELj134ELNS_8GemmTypeE0ELb0EN7cutlass10bfloat16_tENS_16EpilogueIdentityEEEvPijjj14CUtensorMap_stS9_S9_S9_S9_) ;  /* 0xffffffb004187950 */ /* 0x000fec0003c3ffff */
.L_x_91:
[----:B------:R-:W-:-:S00]  /*4fa0*/  BRA `(.L_x_91) ;  /* 0xfffffffc00fc7947 */ /* 0x000fc0000383ffff */
[----:B------:R-:W-:-:S00]  /*4fb0*/  NOP ;  /* 0x0000000000007918 */ /* 0x000fc00000000000 */
        /* <DEDUP_REMOVED lines=12> */
.L_x_95:


//--------------------- .nv.shared._ZN9deep_gemm24sm100_fp8_gemm_1d1d_implILN4cute4UMMA5MajorE0ELS3_0ELj0ELj4096ELj7168ELj128ELj224ELj128ELj1ELj128ELj128ELj64ELj6ELj128ELj128ELj2ELb0ELj134ELNS_8GemmTypeE0ELb0EN7cutlass10bfloat16_tENS_16EpilogueIdentityEEEvPijjj14CUtensorMap_stS9_S9_S9_S9_ --------------------------
	.section	.nv.shared._ZN9deep_gemm24sm100_fp8_gemm_1d1d_implILN4cute4UMMA5MajorE0ELS3_0ELj0ELj4096ELj7168ELj128ELj224ELj128ELj1ELj128ELj128ELj64ELj6ELj128ELj128ELj2ELb0ELj134ELNS_8GemmTypeE0ELb0EN7cutlass10bfloat16_tENS_16EpilogueIdentityEEEvPijjj14CUtensorMap_stS9_S9_S9_S9_,"aw",@nobits
	.sectionflags	@""
	.align	1024
	.zero		1024


//--------------------- .nv.shared.reserved.0     --------------------------
	.section	.nv.shared.reserved.0,"aw",@nobits
	.align	8
	.weak		__nv_reservedSMEM_offset_0_alias
	.size		__nv_reservedSMEM_offset_0_alias, 0, 64
	.other		__nv_reservedSMEM_offset_0_alias,@"STO_CUDA_RESERVED_SHARED STV_DEFAULT"
__nv_reservedSMEM_offset_0_alias:
	.zero		0
.nv.shared.reserved.0:
	.zero		64
	.weak		__nv_reservedSMEM_allocation_phase
	.type		__nv_reservedSMEM_allocation_phase,@object
	.size		__nv_reservedSMEM_allocation_phase,(.L_0 - __nv_reservedSMEM_allocation_phase)
__nv_reservedSMEM_allocation_phase:
	.zero		1
.L_0:
	.zero		7
	.weak		__nv_reservedSMEM_devtool_atexit_pc
	.type		__nv_reservedSMEM_devtool_atexit_pc,@object
	.size		__nv_reservedSMEM_devtool_atexit_pc,(__nv_reservedSMEM_allocation_mask - __nv_reservedSMEM_devtool_atexit_pc)
__nv_reservedSMEM_devtool_atexit_pc:
	.zero		8
	.weak		__nv_reservedSMEM_allocation_mask
	.type		__nv_reservedSMEM_allocation_mask,@object
	.size		__nv_reservedSMEM_allocation_mask,(.L_2 - __nv_reservedSMEM_allocation_mask)
__nv_reservedSMEM_allocation_mask:
	.zero		4
.L_2:
	.zero		4
	.weak		__nv_reservedSMEM_tmem_allocation_pipeline_mbarrier
	.type		__nv_reservedSMEM_tmem_allocation_pipeline_mbarrier,@object
	.size		__nv_reservedSMEM_tmem_allocation_pipeline_mbarrier,(__nv_reservedSMEM_tmem_allocation_pipeline_mbarrier_parity - __nv_reservedSMEM_tmem_allocation_pipeline_mbarrier)
__nv_reservedSMEM_tmem_allocation_pipeline_mbarrier:
	.zero		8
	.weak		__nv_reservedSMEM_tmem_allocation_pipeline_mbarrier_parity
	.type		__nv_reservedSMEM_tmem_allocation_pipeline_mbarrier_parity,@object
	.size		__nv_reservedSMEM_tmem_allocation_pipeline_mbarrier_parity,(.L_4 - __nv_reservedSMEM_tmem_allocation_pipeline_mbarrier_parity)
__nv_reservedSMEM_tmem_allocation_pipeline_mbarrier_parity:
	.zero		4
.L_4:


//--------------------- .nv.global                --------------------------
	.section	.nv.global,"aw",@nobits
.nv.global:
	.type		_ZN47_INTERNAL_6e3ee068_9_kernel_cu_0ee55aa3_28951304cute1_E,@object
	.size		_ZN47_INTERNAL_6e3ee068_9_kernel_cu_0ee55aa3_28951304cute1_E,(_ZN47_INTERNAL_6e3ee068_9_kernel_cu_0ee55aa3_28951304cuda3std3__45__cpo6cbeginE - _ZN47_INTERNAL_6e3ee068_9_kernel_cu_0ee55aa3_28951304cute1_E)
_ZN47_INTERNAL_6e3ee068_9_kernel_cu_0ee55aa3_28951304cute1_E:
	.zero		1
	.type		_ZN47_INTERNAL_6e3ee068_9_kernel_cu_0ee55aa3_28951304cuda3std3__45__cpo6cbeginE,@object
	.size		_ZN47_INTERNAL_6e3ee068_9_kernel_cu_0ee55aa3_28951304cuda3std3__45__cpo6cbeginE,(_ZN47_INTERNAL_6e3ee068_9_kernel_cu_0ee55aa3_28951304cuda3std3__48in_placeE - _ZN47_INTERNAL_6e3ee068_9_kernel_cu_0ee55aa3_28951304cuda3std3__45__cpo6cbeginE)
_ZN47_INTERNAL_6e3ee068_9_kernel_cu_0ee55aa3_28951304cuda3std3__45__cpo6cbeginE:
	.zero		1
	.type		_ZN47_INTERNAL_6e3ee068_9_kernel_cu_0ee55aa3_28951304cuda3std3__48in_placeE,@object
	.size		_ZN47_INTERNAL_6e3ee068_9_kernel_cu_0ee55aa3_28951304cuda3std3__48in_placeE,(_ZN47_INTERNAL_6e3ee068_9_kernel_cu_0ee55aa3_28951304cuda3std6ranges3__45__cpo9iter_moveE - _ZN47_INTERNAL_6e3ee068_9_kernel_cu_0ee55aa3_28951304cuda3std3__48in_placeE)
_ZN47_INTERNAL_6e3ee068_9_kernel_cu_0ee55aa3_28951304cuda3std3__48in_placeE:
	.zero		1
	.type		_ZN47_INTERNAL_6e3ee068_9_kernel_cu_0ee55aa3_28951304cuda3std6ranges3__45__cpo9iter_moveE,@object
	.size		_ZN47_INTERNAL_6e3ee068_9_kernel_cu_0ee55aa3_28951304cuda3std6ranges3__45__cpo9iter_moveE,(_ZN47_INTERNAL_6e3ee068_9_kernel_cu_0ee55aa3_28951304cuda3std3__45__cpo5beginE - _ZN47_INTERNAL_6e3ee068_9_kernel_cu_0ee55aa3_28951304cuda3std6ranges3__45__cpo9iter_moveE)
_ZN47_INTERNAL_6e3ee068_9_kernel_cu_0ee55aa3_28951304cuda3std6ranges3__45__cpo9iter_moveE:
	.zero		1
	.type		_ZN47_INTERNAL_6e3ee068_9_kernel_cu_0ee55aa3_28951304cuda3std3__45__cpo5beginE,@object
	.size		_ZN47_INTERNAL_6e3ee068_9_kernel_cu_0ee55aa3_28951304cuda3std3__45__cpo5beginE,(_ZN47_INTERNAL_6e3ee068_9_kernel_cu_0ee55aa3_28951304cuda3std3__449_GLOBAL__N__6e3ee068_9_kernel_cu_0ee55aa3_28951306ignoreE - _ZN47_INTERNAL_6e3ee068_9_kernel_cu_0ee55aa3_28951304cuda3std3__45__cpo5beginE)
_ZN47_INTERNAL_6e3ee068_9_kernel_cu_0ee55aa3_28951304cuda3std3__45__cpo5beginE:
	.zero		1
	.type		_ZN47_INTERNAL_6e3ee068_9_kernel_cu_0ee55aa3_28951304cuda3std3__449_GLOBAL__N__6e3ee068_9_kernel_cu_0ee55aa3_28951306ignoreE,@object
	.size		_ZN47_INTERNAL_6e3ee068_9_kernel_cu_0ee55aa3_28951304cuda3std3__449_GLOBAL__N__6e3ee068_9_kernel_cu_0ee55aa3_28951306ignoreE,(_ZN47_INTERNAL_6e3ee068_9_kernel_cu_0ee55aa3_28951304cute7productE - _ZN47_INTERNAL_6e3ee068_9_kernel_cu_0ee55aa3_28951304cuda3std3__449_GLOBAL__N__6e3ee068_9_kernel_cu_0ee55aa3_28951306ignoreE)
_ZN47_INTERNAL_6e3ee068_9_kernel_cu_0ee55aa3_28951304cuda3std3__449_GLOBAL__N__6e3ee068_9_kernel_cu_0ee55aa3_28951306ignoreE:
	.zero		1
	.type		_ZN47_INTERNAL_6e3ee068_9_kernel_cu_0ee55aa3_28951304cute7productE,@object
	.size		_ZN47_INTERNAL_6e3ee068_9_kernel_cu_0ee55aa3_28951304cute7productE,(_ZN47_INTERNAL_6e3ee068_9_kernel_cu_0ee55aa3_28951304cuda3std3__45__cpo3endE - _ZN47_INTERNAL_6e3ee068_9_kernel_cu_0ee55aa3_28951304cute7productE)
_ZN47_INTERNAL_6e3ee068_9_kernel_cu_0ee55aa3_28951304cute7productE:
	.zero		1
	.type		_ZN47_INTERNAL_6e3ee068_9_kernel_cu_0ee55aa3_28951304cuda3std3__45__cpo3endE,@object
	.size		_ZN47_INTERNAL_6e3ee068_9_kernel_cu_0ee55aa3_28951304cuda3std3__45__cpo3endE,(_ZN47_INTERNAL_6e3ee068_9_kernel_cu_0ee55aa3_28951304cuda3std3__419piecewise_constructE - _ZN47_INTERNAL_6e3ee068_9_kernel_cu_0ee55aa3_28951304cuda3std3__45__cpo3endE)
_ZN47_INTERNAL_6e3ee068_9_kernel_cu_0ee55aa3_28951304cuda3std3__45__cpo3endE:
	.zero		1
	.type		_ZN47_INTERNAL_6e3ee068_9_kernel_cu_0ee55aa3_28951304cuda3std3__419piecewise_constructE,@object
	.size		_ZN47_INTERNAL_6e3ee068_9_kernel_cu_0ee55aa3_28951304cuda3std3__419piecewise_constructE,(_ZN47_INTERNAL_6e3ee068_9_kernel_cu_0ee55aa3_28951304cuda3std3__45__cpo4cendE - _ZN47_INTERNAL_6e3ee068_9_kernel_cu_0ee55aa3_28951304cuda3std3__419piecewise_constructE)
_ZN47_INTERNAL_6e3ee068_9_kernel_cu_0ee55aa3_28951304cuda3std3__419piecewise_constructE:
	.zero		1
	.type		_ZN47_INTERNAL_6e3ee068_9_kernel_cu_0ee55aa3_28951304cuda3std3__45__cpo4cendE,@object
	.size		_ZN47_INTERNAL_6e3ee068_9_kernel_cu_0ee55aa3_28951304cuda3std3__45__cpo4cendE,(_ZN47_INTERNAL_6e3ee068_9_kernel_cu_0ee55aa3_28951304cuda3std6ranges3__45__cpo4swapE - _ZN47_INTERNAL_6e3ee068_9_kernel_cu_0ee55aa3_28951304cuda3std3__45__cpo4cendE)
_ZN47_INTERNAL_6e3ee068_9_kernel_cu_0ee55aa3_28951304cuda3std3__45__cpo4cendE:
	.zero		1
	.type		_ZN47_INTERNAL_6e3ee068_9_kernel_cu_0ee55aa3_28951304cuda3std6ranges3__45__cpo4swapE,@object
	.size		_ZN47_INTERNAL_6e3ee068_9_kernel_cu_0ee55aa3_28951304cuda3std6ranges3__45__cpo4swapE,(.L_12 - _ZN47_INTERNAL_6e3ee068_9_kernel_cu_0ee55aa3_28951304cuda3std6ranges3__45__cpo4swapE)
_ZN47_INTERNAL_6e3ee068_9_kernel_cu_0ee55aa3_28951304cuda3std6ranges3__45__cpo4swapE:
	.zero		1
.L_12:


//--------------------- .nv.constant0._ZN9deep_gemm24sm100_fp8_gemm_1d1d_implILN4cute4UMMA5MajorE0ELS3_0ELj0ELj4096ELj7168ELj128ELj224ELj128ELj1ELj128ELj128ELj64ELj6ELj128ELj128ELj2ELb0ELj134ELNS_8GemmTypeE0ELb0EN7cutlass10bfloat16_tENS_16EpilogueIdentityEEEvPijjj14CUtensorMap_stS9_S9_S9_S9_ --------------------------
	.section	.nv.constant0._ZN9deep_gemm24sm100_fp8_gemm_1d1d_implILN4cute4UMMA5MajorE0ELS3_0ELj0ELj4096ELj7168ELj128ELj224ELj128ELj1ELj128ELj128ELj64ELj6ELj128ELj128ELj2ELb0ELj134ELNS_8GemmTypeE0ELb0EN7cutlass10bfloat16_tENS_16EpilogueIdentityEEEvPijjj14CUtensorMap_stS9_S9_S9_S9_,"a",@progbits
	.sectionflags	@""
	.align	4
.nv.constant0._ZN9deep_gemm24sm100_fp8_gemm_1d1d_implILN4cute4UMMA5MajorE0ELS3_0ELj0ELj4096ELj7168ELj128ELj224ELj128ELj1ELj128ELj128ELj64ELj6ELj128ELj128ELj2ELb0ELj134ELNS_8GemmTypeE0ELb0EN7cutlass10bfloat16_tENS_16EpilogueIdentityEEEvPijjj14CUtensorMap_stS9_S9_S9_S9_:
	.zero		1600


//--------------------- SYMBOLS --------------------------

	.type		.nv.reservedSmem.offset0,@object
	.size		.nv.reservedSmem.offset0,0x4
	.type		.nv.reservedSmem.cap,@object
	.size		.nv.reservedSmem.cap,0x4
